	.target	sm_90a

	.elftype	@"ET_EXEC"


//--------------------- .note.nv.tkinfo           --------------------------
	.section	.note.nv.tkinfo,"",@"SHT_NOTE"
	.sectionflags	@"SHF_NOTE_NV_TKINFO"
	.tkinfo
        /*0018*/ 	.word	0x00000002
        /*0030*/ 	.string	""
        /*0030*/ 	.string	"ptxas"
        /*0030*/ 	.string	"Cuda compilation tools, release 13.0, V13.0.88"
        /*0030*/ 	.string	"Build cuda_13.0.r13.0/compiler.36424714_0"
        /*0030*/ 	.string	"-v  -suppress-debug-info  -lineinfo  -arch sm_90a "



//--------------------- .note.nv.cuinfo           --------------------------
	.section	.note.nv.cuinfo,"",@"SHT_NOTE"
	.sectionflags	@"SHF_NOTE_NV_CUINFO"
        /*0018*/ 	.short	0x0002
        /*001a*/ 	.short	0x005a
        /*001c*/ 	.short	0x0082
	.zero		2


//--------------------- .nv.info                  --------------------------
	.section	.nv.info,"",@"SHT_CUDA_INFO"
	.align	4


	//----- nvinfo : EIATTR_REGCOUNT
	.align		4
        /*0000*/ 	.byte	0x04, 0x2f
        /*0002*/ 	.short	(.L_1 - .L_0)
	.align		4
.L_0:
        /*0004*/ 	.word	index@(gluon_wgmma)
        /*0008*/ 	.word	0x0000005a


	//----- nvinfo : EIATTR_FRAME_SIZE
	.align		4
.L_1:
        /*000c*/ 	.byte	0x04, 0x11
        /*000e*/ 	.short	(.L_3 - .L_2)
	.align		4
.L_2:
        /*0010*/ 	.word	index@(gluon_wgmma)
        /*0014*/ 	.word	0x00000000


	//----- nvinfo : EIATTR_MIN_STACK_SIZE
	.align		4
.L_3:
        /*0018*/ 	.byte	0x04, 0x12
        /*001a*/ 	.short	(.L_5 - .L_4)
	.align		4
.L_4:
        /*001c*/ 	.word	index@(gluon_wgmma)
        /*0020*/ 	.word	0x00000000
.L_5:


//--------------------- .nv.compat                --------------------------
	.section	.nv.compat,"",@"SHT_CUDA_COMPAT_INFO"
	.align	4
        /*0000*/ 	.byte	0x02, 0x09, 0x01, 0x00, 0x02, 0x02, 0x04, 0x00, 0x02, 0x05, 0x05, 0x00, 0x03, 0x07, 0x01, 0x01
        /*0010*/ 	.byte	0x02, 0x03, 0x03, 0x00, 0x02, 0x06, 0x01, 0x00, 0x04, 0x0b, 0x08, 0x00, 0x00, 0x00, 0x00, 0x00
        /*0020*/ 	.byte	0x00, 0x00, 0x00, 0x00


//--------------------- .nv.info.gluon_wgmma      --------------------------
	.section	.nv.info.gluon_wgmma,"",@"SHT_CUDA_INFO"
	.sectionflags	@""
	.align	4


	//----- nvinfo : EIATTR_CUDA_API_VERSION
	.align		4
        /*0000*/ 	.byte	0x04, 0x37
        /*0002*/ 	.short	(.L_7 - .L_6)
.L_6:
        /*0004*/ 	.word	0x00000082


	//----- nvinfo : EIATTR_KPARAM_INFO
	.align		4
.L_7:
        /*0008*/ 	.byte	0x04, 0x17
        /*000a*/ 	.short	(.L_9 - .L_8)
.L_8:
        /*000c*/ 	.word	0x00000000
        /*0010*/ 	.short	0x000a
        /*0012*/ 	.short	0x0048
        /*0014*/ 	.byte	0x00, 0xf4, 0x21, 0x00


	//----- nvinfo : EIATTR_KPARAM_INFO
	.align		4
.L_9:
        /*0018*/ 	.byte	0x04, 0x17
        /*001a*/ 	.short	(.L_11 - .L_10)
.L_10:
        /*001c*/ 	.word	0x00000000
        /*0020*/ 	.short	0x0009
        /*0022*/ 	.short	0x0040
        /*0024*/ 	.byte	0x00, 0xf4, 0x21, 0x00


	//----- nvinfo : EIATTR_KPARAM_INFO
	.align		4
.L_11:
        /*0028*/ 	.byte	0x04, 0x17
        /*002a*/ 	.short	(.L_13 - .L_12)
.L_12:
        /*002c*/ 	.word	0x00000000
        /*0030*/ 	.short	0x0008
        /*0032*/ 	.short	0x0038
        /*0034*/ 	.byte	0x00, 0xf0, 0x21, 0x00


	//----- nvinfo : EIATTR_KPARAM_INFO
	.align		4
.L_13:
        /*0038*/ 	.byte	0x04, 0x17
        /*003a*/ 	.short	(.L_15 - .L_14)
.L_14:
        /*003c*/ 	.word	0x00000000
        /*0040*/ 	.short	0x0007
        /*0042*/ 	.short	0x0030
        /*0044*/ 	.byte	0x00, 0xf0, 0x21, 0x00


	//----- nvinfo : EIATTR_KPARAM_INFO
	.align		4
.L_15:
        /*0048*/ 	.byte	0x04, 0x17
        /*004a*/ 	.short	(.L_17 - .L_16)
.L_16:
        /*004c*/ 	.word	0x00000000
        /*0050*/ 	.short	0x0006
        /*0052*/ 	.short	0x0028
        /*0054*/ 	.byte	0x00, 0xf0, 0x21, 0x00


	//----- nvinfo : EIATTR_KPARAM_INFO
	.align		4
.L_17:
        /*0058*/ 	.byte	0x04, 0x17
        /*005a*/ 	.short	(.L_19 - .L_18)
.L_18:
        /*005c*/ 	.word	0x00000000
        /*0060*/ 	.short	0x0005
        /*0062*/ 	.short	0x0020
        /*0064*/ 	.byte	0x00, 0xf0, 0x11, 0x00


	//----- nvinfo : EIATTR_KPARAM_INFO
	.align		4
.L_19:
        /*0068*/ 	.byte	0x04, 0x17
        /*006a*/ 	.short	(.L_21 - .L_20)
.L_20:
        /*006c*/ 	.word	0x00000000
        /*0070*/ 	.short	0x0004
        /*0072*/ 	.short	0x001c
        /*0074*/ 	.byte	0x00, 0xf0, 0x11, 0x00


	//----- nvinfo : EIATTR_KPARAM_INFO
	.align		4
.L_21:
        /*0078*/ 	.byte	0x04, 0x17
        /*007a*/ 	.short	(.L_23 - .L_22)
.L_22:
        /*007c*/ 	.word	0x00000000
        /*0080*/ 	.short	0x0003
        /*0082*/ 	.short	0x0018
        /*0084*/ 	.byte	0x00, 0xf0, 0x11, 0x00


	//----- nvinfo : EIATTR_KPARAM_INFO
	.align		4
.L_23:
        /*0088*/ 	.byte	0x04, 0x17
        /*008a*/ 	.short	(.L_25 - .L_24)
.L_24:
        /*008c*/ 	.word	0x00000000
        /*0090*/ 	.short	0x0002
        /*0092*/ 	.short	0x0010
        /*0094*/ 	.byte	0x00, 0xf4, 0x21, 0x00


	//----- nvinfo : EIATTR_KPARAM_INFO
	.align		4
.L_25:
        /*0098*/ 	.byte	0x04, 0x17
        /*009a*/ 	.short	(.L_27 - .L_26)
.L_26:
        /*009c*/ 	.word	0x00000000
        /*00a0*/ 	.short	0x0001
        /*00a2*/ 	.short	0x0008
        /*00a4*/ 	.byte	0x00, 0xf4, 0x21, 0x00


	//----- nvinfo : EIATTR_KPARAM_INFO
	.align		4
.L_27:
        /*00a8*/ 	.byte	0x04, 0x17
        /*00aa*/ 	.short	(.L_29 - .L_28)
.L_28:
        /*00ac*/ 	.word	0x00000000
        /*00b0*/ 	.short	0x0000
        /*00b2*/ 	.short	0x0000
        /*00b4*/ 	.byte	0x00, 0xf4, 0x21, 0x00


	//----- nvinfo : EIATTR_SPARSE_MMA_MASK
	.align		4
.L_29:
        /*00b8*/ 	.byte	0x03, 0x50
        /*00ba*/ 	.short	0x0000


	//----- nvinfo : EIATTR_MAXREG_COUNT
	.align		4
        /*00bc*/ 	.byte	0x03, 0x1b
        /*00be*/ 	.short	0x00ff


	//----- nvinfo : EIATTR_NUM_BARRIERS
	.align		4
        /*00c0*/ 	.byte	0x02, 0x4c
        /*00c2*/ 	.byte	0x01
	.zero		1


	//----- nvinfo : EIATTR_MERCURY_ISA_VERSION
	.align		4
        /*00c4*/ 	.byte	0x03, 0x5f
        /*00c6*/ 	.short	0x0101


	//----- nvinfo : EIATTR_INT_WARP_WIDE_INSTR_OFFSETS
	.align		4
        /*00c8*/ 	.byte	0x04, 0x31
        /*00ca*/ 	.short	(.L_31 - .L_30)


	//   ....[0]....
.L_30:
        /*00cc*/ 	.word	0x00001450


	//   ....[1]....
        /*00d0*/ 	.word	0x00001470


	//   ....[2]....
        /*00d4*/ 	.word	0x00001480


	//   ....[3]....
        /*00d8*/ 	.word	0x00001560


	//   ....[4]....
        /*00dc*/ 	.word	0x00001920


	//   ....[5]....
        /*00e0*/ 	.word	0x00001930


	//   ....[6]....
        /*00e4*/ 	.word	0x000019a0


	//   ....[7]....
        /*00e8*/ 	.word	0x000019b0


	//   ....[8]....
        /*00ec*/ 	.word	0x00001e50


	//   ....[9]....
        /*00f0*/ 	.word	0x00001e70


	//----- nvinfo : EIATTR_COOP_GROUP_MASK_REGIDS
	.align		4
.L_31:
        /*00f4*/ 	.byte	0x04, 0x29
        /*00f6*/ 	.short	(.L_33 - .L_32)


	//   ....[0]....
.L_32:
        /*00f8*/ 	.word	0xffffffff


	//   ....[1]....
        /*00fc*/ 	.word	0xffffffff


	//   ....[2]....
        /*0100*/ 	.word	0xffffffff


	//----- nvinfo : EIATTR_COOP_GROUP_INSTR_OFFSETS
	.align		4
.L_33:
        /*0104*/ 	.byte	0x04, 0x28
        /*0106*/ 	.short	(.L_35 - .L_34)


	//   ....[0]....
.L_34:
        /*0108*/ 	.word	0x00000150


	//   ....[1]....
        /*010c*/ 	.word	0x00000700


	//   ....[2]....
        /*0110*/ 	.word	0x00000cf0


	//----- nvinfo : EIATTR_MBARRIER_INSTR_OFFSETS
	.align		4
.L_35:
        /*0114*/ 	.byte	0x04, 0x39
        /*0116*/ 	.short	(.L_37 - .L_36)


	//   ....[0]....
.L_36:
        /*0118*/ 	.word	0x000015c0
        /*011c*/ 	.word	0x000000ff
        /*0120*/ 	.word	0x0000f000
        /*0124*/ 	.short	0x0100
        /*0126*/ 	.byte	0x14
	.zero		1


	//   ....[1]....
        /*0128*/ 	.word	0x000015e0
        /*012c*/ 	.word	0x000000ff
        /*0130*/ 	.word	0x0000f008
        /*0134*/ 	.short	0x0100
        /*0136*/ 	.byte	0x14
	.zero		1


	//   ....[2]....
        /*0138*/ 	.word	0x00001610
        /*013c*/ 	.word	0x000000ff
        /*0140*/ 	.word	0x0000f010
        /*0144*/ 	.short	0x0100
        /*0146*/ 	.byte	0x14
	.zero		1


	//   ....[3]....
        /*0148*/ 	.word	0x00001a60
        /*014c*/ 	.word	0x000000ff
        /*0150*/ 	.word	0x0000f000
        /*0154*/ 	.short	0x010a
        /*0156*/ 	.byte	0x12
	.zero		1


	//   ....[4]....
        /*0158*/ 	.word	0x00001db0
        /*015c*/ 	.word	0x000000ff
        /*0160*/ 	.word	0x0000f000
        /*0164*/ 	.short	0x0108
        /*0166*/ 	.byte	0x14
	.zero		1


	//   ....[5]....
        /*0168*/ 	.word	0x00001f10
        /*016c*/ 	.word	0x000000ff
        /*0170*/ 	.word	0x0000f008
        /*0174*/ 	.short	0x0108
        /*0176*/ 	.byte	0x14
	.zero		1


	//   ....[6]....
        /*0178*/ 	.word	0x00001ff0
        /*017c*/ 	.word	0x000000ff
        /*0180*/ 	.word	0x0000f010
        /*0184*/ 	.short	0x0108
        /*0186*/ 	.byte	0x14
	.zero		1


	//   ....[7]....
        /*0188*/ 	.word	0x00002160
        /*018c*/ 	.word	0x000000ff
        /*0190*/ 	.word	0x0000f000
        /*0194*/ 	.short	0x010a
        /*0196*/ 	.byte	0x12
	.zero		1


	//----- nvinfo : EIATTR_NUM_MBARRIERS
	.align		4
.L_37:
        /*0198*/ 	.byte	0x03, 0x38
        /*019a*/ 	.short	0x0003


	//----- nvinfo : EIATTR_EXIT_INSTR_OFFSETS
	.align		4
        /*019c*/ 	.byte	0x04, 0x1c
        /*019e*/ 	.short	(.L_39 - .L_38)


	//   ....[0]....
.L_38:
        /*01a0*/ 	.word	0x00002150


	//----- nvinfo : EIATTR_REQNTID
	.align		4
.L_39:
        /*01a4*/ 	.byte	0x04, 0x10
        /*01a6*/ 	.short	(.L_41 - .L_40)
.L_40:
        /*01a8*/ 	.word	0x00000100
        /*01ac*/ 	.word	0x00000001
        /*01b0*/ 	.word	0x00000001


	//----- nvinfo : EIATTR_CRS_STACK_SIZE
	.align		4
.L_41:
        /*01b4*/ 	.byte	0x04, 0x1e
        /*01b6*/ 	.short	(.L_43 - .L_42)
.L_42:
        /*01b8*/ 	.word	0x00000000


	//----- nvinfo : EIATTR_CBANK_PARAM_SIZE
	.align		4
.L_43:
        /*01bc*/ 	.byte	0x03, 0x19
        /*01be*/ 	.short	0x0050


	//----- nvinfo : EIATTR_PARAM_CBANK
	.align		4
        /*01c0*/ 	.byte	0x04, 0x0a
        /*01c2*/ 	.short	(.L_45 - .L_44)
	.align		4
.L_44:
        /*01c4*/ 	.word	index@(.nv.constant0.gluon_wgmma)
        /*01c8*/ 	.short	0x0210
        /*01ca*/ 	.short	0x0050


	//----- nvinfo : EIATTR_SW_WAR
	.align		4
.L_45:
        /*01cc*/ 	.byte	0x04, 0x36
        /*01ce*/ 	.short	(.L_47 - .L_46)
.L_46:
        /*01d0*/ 	.word	0x00000008
.L_47:


//--------------------- .nv.callgraph             --------------------------
	.section	.nv.callgraph,"",@"SHT_CUDA_CALLGRAPH"
	.align	4
	.sectionentsize	8
	.align		4
        /*0000*/ 	.word	0x00000000
	.align		4
        /*0004*/ 	.word	0xffffffff
	.align		4
        /*0008*/ 	.word	0x00000000
	.align		4
        /*000c*/ 	.word	0xfffffffe
	.align		4
        /*0010*/ 	.word	0x00000000
	.align		4
        /*0014*/ 	.word	0xfffffffd
	.align		4
        /*0018*/ 	.word	0x00000000
	.align		4
        /*001c*/ 	.word	0xfffffffc


//--------------------- .text.gluon_wgmma         --------------------------
	.section	.text.gluon_wgmma,"ax",@progbits
	.align	128
        .global         gluon_wgmma
        .type           gluon_wgmma,@function
        .size           gluon_wgmma,(.L_x_52 - gluon_wgmma)
        .other          gluon_wgmma,@"STO_CUDA_ENTRY STV_DEFAULT"
gluon_wgmma:
.text.gluon_wgmma:
[----:B------:R-:W-:Y:S01]  /*0000*/  LDC R1, c[0x0][0x28] ;  /* 0x00000a00ff017b82 */ /* 0x000fe20000000800 */
[----:B------:R-:W1:Y:S07]  /*0010*/  S2R R0, SR_TID.X ;  /* 0x0000000000007919 */ /* 0x000e6e0000002100 */
[----:B------:R-:W2:Y:S01]  /*0020*/  S2UR UR4, SR_CgaCtaId ;  /* 0x00000000000479c3 */ /* 0x000ea20000008800 */
[----:B------:R-:W-:Y:S01]  /*0030*/  UMOV UR20, 0x400 ;  /* 0x0000040000147882 */ /* 0x000fe20000000000 */
[----:B------:R-:W-:Y:S01]  /*0040*/  ULDC UR6, c[0x0][0xc] ;  /* 0x0000030000067ab9 */ /* 0x000fe20000000800 */
[----:B------:R-:W-:Y:S01]  /*0050*/  ULDC.64 UR32, c[0x0][0x250] ;  /* 0x0000940000207ab9 */ /* 0x000fe20000000a00 */
[----:B------:R-:W-:Y:S04]  /*0060*/  BSSY B0, `(.L_x_0) ;  /* 0x000001f000007945 */ /* 0x000fe80003800000 */
[----:B------:R-:W3:Y:S08]  /*0070*/  LDC R3, c[0x0][0x228] ;  /* 0x00008a00ff037b82 */ /* 0x000ef00000000800 */
[----:B------:R-:W4:Y:S08]  /*0080*/  LDC R10, c[0x0][0x230] ;  /* 0x00008c00ff0a7b82 */ /* 0x000f300000000800 */
[----:B------:R-:W-:Y:S01]  /*0090*/  S2UR UR34, SR_CTAID.Y ;  /* 0x00000000002279c3 */ /* 0x000fe20000002600 */
[----:B--2---:R-:W-:-:S03]  /*00a0*/  ULEA UR20, UR4, UR20, 0x18 ;  /* 0x0000001404147291 */ /* 0x004fc6000f8ec03f */
[----:B------:R-:W-:Y:S01]  /*00b0*/  ULDC UR4, c[0x0][0x10] ;  /* 0x0000040000047ab9 */ /* 0x000fe20000000800 */
[----:B-1----:R-:W-:-:S03]  /*00c0*/  LOP3.LUT R2, R0, 0xff, RZ, 0xc0, !PT ;  /* 0x000000ff00027812 */ /* 0x002fc600078ec0ff */
[----:B------:R-:W1:Y:S01]  /*00d0*/  S2UR UR5, SR_CTAID.Z ;  /* 0x00000000000579c3 */ /* 0x000e620000002700 */
[----:B---3--:R-:W-:Y:S01]  /*00e0*/  VIADD R3, R3, 0xffffffff ;  /* 0xffffffff03037836 */ /* 0x008fe20000000000 */
[C---:B------:R-:W-:Y:S02]  /*00f0*/  ISETP.GE.U32.AND P0, PT, R2.reuse, 0x20, PT ;  /* 0x000000200200780c */ /* 0x040fe40003f06070 */
[C---:B------:R-:W-:Y:S02]  /*0100*/  ISETP.NE.U32.AND P2, PT, R2.reuse, RZ, PT ;  /* 0x000000ff0200720c */ /* 0x040fe40003f45070 */
[----:B------:R-:W-:Y:S02]  /*0110*/  LEA R11, R2, UR20, 0x2 ;  /* 0x00000014020b7c11 */ /* 0x000fe4000f8e10ff */
[----:B------:R-:W2:Y:S01]  /*0120*/  S2UR UR23, SR_CTAID.X ;  /* 0x00000000001779c3 */ /* 0x000ea20000002500 */
[----:B----4-:R-:W-:-:S06]  /*0130*/  VIADD R8, R10, 0xffffffff ;  /* 0xffffffff0a087836 */ /* 0x010fcc0000000000 */
[----:B------:R3:W-:Y:S01]  /*0140*/  @!P0 STS [R11], RZ ;  /* 0x000000ff0b008388 */ /* 0x0007e20000000800 */
[----:B------:R-:W-:-:S03]  /*0150*/  NOP ;  /* 0x0000000000007918 */ /* 0x000fc60000000000 */
[----:B------:R3:W-:Y:S01]  /*0160*/  @!P2 STS [UR20+0x24], R3 ;  /* 0x00002403ff00a988 */ /* 0x0007e20008000814 */
[----:B-1----:R-:W-:-:S03]  /*0170*/  UIMAD UR4, UR5, UR4, UR34 ;  /* 0x00000004050472a4 */ /* 0x002fc6000f8e0222 */
[----:B------:R3:W-:Y:S01]  /*0180*/  @!P2 STS [UR20+0x20], R8 ;  /* 0x00002008ff00a988 */ /* 0x0007e20008000814 */
[----:B--2---:R-:W-:-:S04]  /*0190*/  UIMAD UR4, UR4, UR6, UR23 ;  /* 0x00000006040472a4 */ /* 0x004fc8000f8e0217 */
[----:B------:R-:W-:-:S03]  /*01a0*/  UIMAD UR5, UR4, 0x180, URZ ;  /* 0x00000180040578a4 */ /* 0x000fc6000f8e023f */
[----:B------:R-:W-:Y:S01]  /*01b0*/  UMOV UR4, URZ ;  /* 0x0000003f00047c82 */ /* 0x000fe20008000000 */
[----:B------:R-:W-:-:S04]  /*01c0*/  UIADD3 UR28, UP0, UR5, UR32, URZ ;  /* 0x00000020051c7290 */ /* 0x000fc8000ff1e03f */
[----:B------:R-:W-:Y:S01]  /*01d0*/  ULEA.HI.X.SX32 UR29, UR5, UR33, 0x1, UP0 ;  /* 0x00000021051d7291 */ /* 0x000fe200080f0e3f */
[----:B---3--:R-:W-:Y:S11]  /*01e0*/  @P2 BRA `(.L_x_1) ;  /* 0x0000000000182947 */ /* 0x008ff60003800000 */
[----:B------:R-:W1:Y:S01]  /*01f0*/  LDS R4, [UR20+0x8] ;  /* 0x00000814ff047984 */ /* 0x000e620008000800 */
[----:B------:R-:W2:Y:S01]  /*0200*/  LDC.64 R6, c[0x0][0x210] ;  /* 0x00008400ff067b82 */ /* 0x000ea20000000a00 */
[----:B------:R-:W-:Y:S02]  /*0210*/  IMAD.MOV.U32 R5, RZ, RZ, 0x70 ;  /* 0x00000070ff057424 */ /* 0x000fe400078e00ff */
[----:B--2---:R2:W-:Y:S03]  /*0220*/  STS.64 [UR20], R6 ;  /* 0x00000006ff007988 */ /* 0x0045e60008000a14 */
[----:B-1----:R-:W-:-:S05]  /*0230*/  LOP3.LUT R4, R4, 0x10, R5, 0xd8, !PT ;  /* 0x0000001004047812 */ /* 0x002fca00078ed805 */
[----:B------:R2:W-:Y:S02]  /*0240*/  STS [UR20+0x8], R4 ;  /* 0x00000804ff007988 */ /* 0x0005e40008000814 */
.L_x_1:
[----:B------:R-:W-:Y:S05]  /*0250*/  BSYNC B0 ;  /* 0x0000000000007941 */ /* 0x000fea0003800000 */
.L_x_0:
[----:B------:R-:W-:Y:S04]  /*0260*/  BSSY B0, `(.L_x_2) ;  /* 0x000000a000007945 */ /* 0x000fe80003800000 */
[----:B------:R-:W-:Y:S05]  /*0270*/  @P2 BRA `(.L_x_3) ;  /* 0x0000000000202947 */ /* 0x000fea0003800000 */
[----:B--2---:R-:W1:Y:S01]  /*0280*/  LDS R4, [UR20+0x34] ;  /* 0x00003414ff047984 */ /* 0x004e620008000800 */
[----:B------:R-:W-:Y:S02]  /*0290*/  IMAD.MOV.U32 R5, RZ, RZ, 0x1f000000 ;  /* 0x1f000000ff057424 */ /* 0x000fe400078e00ff */
[----:B------:R-:W-:Y:S01]  /*02a0*/  @!P2 IMAD.MOV.U32 R6, RZ, RZ, 0xff ;  /* 0x000000ffff06a424 */ /* 0x000fe200078e00ff */
[----:B------:R-:W2:Y:S02]  /*02b0*/  @!P2 LDS R7, [UR20+0x38] ;  /* 0x00003814ff07a984 */ /* 0x000ea40008000800 */
[----:B-1----:R-:W-:Y:S02]  /*02c0*/  LOP3.LUT R4, R4, 0xff000000, R5, 0xb8, !PT ;  /* 0xff00000004047812 */ /* 0x002fe400078eb805 */
[----:B--2---:R-:W-:-:S03]  /*02d0*/  @!P2 LOP3.LUT R5, R7, 0xff, R6, 0xb8, !PT ;  /* 0x000000ff0705a812 */ /* 0x004fc600078eb806 */
[----:B------:R1:W-:Y:S04]  /*02e0*/  STS [UR20+0x34], R4 ;  /* 0x00003404ff007988 */ /* 0x0003e80008000814 */
[----:B------:R1:W-:Y:S02]  /*02f0*/  @!P2 STS [UR20+0x38], R5 ;  /* 0x00003805ff00a988 */ /* 0x0003e40008000814 */
.L_x_3:
[----:B------:R-:W-:Y:S05]  /*0300*/  BSYNC B0 ;  /* 0x0000000000007941 */ /* 0x000fea0003800000 */
.L_x_2:
[----:B------:R-:W-:Y:S04]  /*0310*/  BSSY B0, `(.L_x_4) ;  /* 0x000000e000007945 */ /* 0x000fe80003800000 */
[----:B------:R-:W-:Y:S05]  /*0320*/  @P2 BRA `(.L_x_5) ;  /* 0x0000000000302947 */ /* 0x000fea0003800000 */
[----:B-1----:R-:W1:Y:S01]  /*0330*/  LDS R5, [UR20+0x34] ;  /* 0x00003414ff057984 */ /* 0x002e620008000800 */
[----:B--2---:R-:W2:Y:S03]  /*0340*/  LDC.64 R6, c[0x0][0x238] ;  /* 0x00008e00ff067b82 */ /* 0x004ea60000000a00 */
[----:B------:R-:W3:Y:S01]  /*0350*/  LDS R4, [UR20+0x1c] ;  /* 0x00001c14ff047984 */ /* 0x000ee20008000800 */
[C---:B--2---:R-:W-:Y:S01]  /*0360*/  SHF.L.U64.HI R7, R6.reuse, 0x1, R7 ;  /* 0x0000000106077819 */ /* 0x044fe20000010207 */
[----:B------:R-:W-:-:S03]  /*0370*/  IMAD.SHL.U32 R6, R6, 0x2, RZ ;  /* 0x0000000206067824 */ /* 0x000fc600078e00ff */
[--C-:B------:R-:W-:Y:S02]  /*0380*/  SHF.R.U32.HI R9, RZ, 0x4, R7.reuse ;  /* 0x00000004ff097819 */ /* 0x100fe40000011607 */
[----:B------:R-:W-:-:S05]  /*0390*/  SHF.R.U64 R6, R6, 0x4, R7 ;  /* 0x0000000406067819 */ /* 0x000fca0000001207 */
[----:B------:R4:W-:Y:S01]  /*03a0*/  STS [UR20+0xc], R6 ;  /* 0x00000c06ff007988 */ /* 0x0009e20008000814 */
[----:B-1----:R-:W-:Y:S02]  /*03b0*/  LOP3.LUT R5, R5, 0x7, RZ, 0xb8, !PT ;  /* 0x0000000705057812 */ /* 0x002fe400078eb8ff */
[----:B---3--:R-:W-:-:S03]  /*03c0*/  LOP3.LUT R4, R4, 0xf, R9, 0xb8, !PT ;  /* 0x0000000f04047812 */ /* 0x008fc600078eb809 */
[----:B------:R4:W-:Y:S04]  /*03d0*/  STS [UR20+0x34], R5 ;  /* 0x00003405ff007988 */ /* 0x0009e80008000814 */
[----:B------:R4:W-:Y:S02]  /*03e0*/  STS [UR20+0x1c], R4 ;  /* 0x00001c04ff007988 */ /* 0x0009e40008000814 */
.L_x_5:
[----:B------:R-:W-:Y:S05]  /*03f0*/  BSYNC B0 ;  /* 0x0000000000007941 */ /* 0x000fea0003800000 */
.L_x_4:
[----:B------:R-:W-:Y:S04]  /*0400*/  BSSY B1, `(.L_x_6) ;  /* 0x000001a000017945 */ /* 0x000fe80003800000 */
[----:B------:R-:W-:Y:S04]  /*0410*/  BSSY B0, `(.L_x_7) ;  /* 0x0000015000007945 */ /* 0x000fe80003800000 */
[----:B------:R-:W-:Y:S05]  /*0420*/  @P2 BRA `(.L_x_8) ;  /* 0x0000000000202947 */ /* 0x000fea0003800000 */
[----:B-12-4-:R-:W1:Y:S02]  /*0430*/  LDS R4, [UR20+0x34] ;  /* 0x00003414ff047984 */ /* 0x016e640008000800 */
[----:B-1----:R-:W-:-:S05]  /*0440*/  LOP3.LUT R4, R4, 0x38, RZ, 0xb8, !PT ;  /* 0x0000003804047812 */ /* 0x002fca00078eb8ff */
[----:B------:R1:W-:Y:S01]  /*0450*/  STS [UR20+0x34], R4 ;  /* 0x00003404ff007988 */ /* 0x0003e20008000814 */
[----:B------:R-:W-:Y:S05]  /*0460*/  @P2 BRA `(.L_x_9) ;  /* 0x0000000000202947 */ /* 0x000fea0003800000 */
[----:B-1----:R-:W1:Y:S01]  /*0470*/  LDS R4, [UR20+0x8] ;  /* 0x00000814ff047984 */ /* 0x002e620008000800 */
[----:B------:R-:W-:-:S05]  /*0480*/  IMAD.MOV.U32 R5, RZ, RZ, 0x780 ;  /* 0x00000780ff057424 */ /* 0x000fca00078e00ff */
[----:B-1----:R-:W-:-:S05]  /*0490*/  LOP3.LUT R4, R4, 0x500, R5, 0xd8, !PT ;  /* 0x0000050004047812 */ /* 0x002fca00078ed805 */
[----:B------:R3:W-:Y:S02]  /*04a0*/  STS [UR20+0x8], R4 ;  /* 0x00000804ff007988 */ /* 0x0007e40008000814 */
.L_x_8:
[----:B------:R-:W-:Y:S05]  /*04b0*/  @P2 BRA `(.L_x_10) ;  /* 0x0000000000282947 */ /* 0x000fea0003800000 */
[----:B-1234-:R-:W1:Y:S02]  /*04c0*/  LDS R4, [UR20+0x8] ;  /* 0x00000814ff047984 */ /* 0x01ee640008000800 */
[----:B-1----:R-:W-:-:S05]  /*04d0*/  LOP3.LUT R4, R4, 0x1800, RZ, 0xb8, !PT ;  /* 0x0000180004047812 */ /* 0x002fca00078eb8ff */
[----:B------:R2:W-:Y:S02]  /*04e0*/  STS [UR20+0x8], R4 ;  /* 0x00000804ff007988 */ /* 0x0005e40008000814 */
.L_x_9:
[----:B------:R-:W-:Y:S05]  /*04f0*/  @P2 BREAK B0 ;  /* 0x0000000000002942 */ /* 0x000fea0003800000 */
[----:B------:R-:W-:Y:S05]  /*0500*/  @P2 BRA `(.L_x_11) ;  /* 0x0000000000242947 */ /* 0x000fea0003800000 */
[----:B------:R-:W3:Y:S01]  /*0510*/  LDS R5, [UR20+0x8] ;  /* 0x00000814ff057984 */ /* 0x000ee20008000800 */
[----:B-12---:R-:W-:-:S05]  /*0520*/  IMAD.MOV.U32 R4, RZ, RZ, 0x6000 ;  /* 0x00006000ff047424 */ /* 0x006fca00078e00ff */
[----:B---3--:R-:W-:-:S04]  /*0530*/  LOP3.LUT R4, R5, 0x4000, R4, 0xd8, !PT ;  /* 0x0000400005047812 */ /* 0x008fc800078ed804 */
[----:B------:R-:W-:-:S05]  /*0540*/  LOP3.LUT R4, R4, 0x400000, RZ, 0xb8, !PT ;  /* 0x0040000004047812 */ /* 0x000fca00078eb8ff */
[----:B------:R5:W-:Y:S02]  /*0550*/  STS [UR20+0x8], R4 ;  /* 0x00000804ff007988 */ /* 0x000be40008000814 */
.L_x_10:
[----:B------:R-:W-:Y:S05]  /*0560*/  BSYNC B0 ;  /* 0x0000000000007941 */ /* 0x000fea0003800000 */
.L_x_7:
[----:B-12345:R-:W1:Y:S02]  /*0570*/  @!P2 LDS R4, [UR20+0x8] ;  /* 0x00000814ff04a984 */ /* 0x03ee640008000800 */
[----:B-1----:R-:W-:-:S05]  /*0580*/  @!P2 LOP3.LUT R4, R4, 0x8000, RZ, 0xb8, !PT ;  /* 0x000080000404a812 */ /* 0x002fca00078eb8ff */
[----:B------:R3:W-:Y:S02]  /*0590*/  @!P2 STS [UR20+0x8], R4 ;  /* 0x00000804ff00a988 */ /* 0x0007e40008000814 */
.L_x_11:
[----:B------:R-:W-:Y:S05]  /*05a0*/  BSYNC B1 ;  /* 0x0000000000017941 */ /* 0x000fea0003800000 */
.L_x_6:
[----:B------:R-:W-:Y:S05]  /*05b0*/  WARPSYNC.ALL ;  /* 0x0000000000007948 */ /* 0x000fea0003800000 */
[----:B------:R-:W-:Y:S05]  /*05c0*/  @P0 BRA `(.L_x_12) ;  /* 0x0000000000280947 */ /* 0x000fea0003800000 */
[----:B-123--:R-:W1:Y:S01]  /*05d0*/  S2R R4, SR_LANEID ;  /* 0x0000000000047919 */ /* 0x00ee620000000000 */
[----:B------:R-:W-:Y:S05]  /*05e0*/  WARPSYNC.ALL ;  /* 0x0000000000007948 */ /* 0x000fea0003800000 */
[----:B-1----:R-:W-:-:S05]  /*05f0*/  IMAD.SHL.U32 R6, R4, 0x4, RZ ;  /* 0x0000000404067824 */ /* 0x002fca00078e00ff */
[----:B------:R-:W1:Y:S01]  /*0600*/  LDS R7, [R6+UR20] ;  /* 0x0000001406077984 */ /* 0x000e620008000800 */
[----:B------:R-:W-:-:S05]  /*0610*/  IADD3 R4, P1, R6, UR28, RZ ;  /* 0x0000001c06047c10 */ /* 0x000fca000ff3e0ff */
[----:B------:R-:W-:-:S05]  /*0620*/  IMAD.X R5, RZ, RZ, UR29, P1 ;  /* 0x0000001dff057e24 */ /* 0x000fca00088e06ff */
[----:B-1----:R4:W5:Y:S01]  /*0630*/  ATOMG.E.EXCH.STRONG.GPU PT, RZ, [R4], R7 ;  /* 0x0000000704ff73a8 */ /* 0x00296200041ee100 */
[----:B------:R-:W-:-:S04]  /*0640*/  DEPBAR {5,4,3,2,1,0} ;  /* 0x0000003f0000791a */ /* 0x000fc80000000000 */
[----:B------:R4:W-:Y:S01]  /*0650*/  UTMACCTL.IV [UR28] ;  /* 0x000000001c0079b9 */ /* 0x0009e20008000000 */
[----:B------:R-:W-:Y:S01]  /*0660*/  NOP ;  /* 0x0000000000007918 */ /* 0x000fe20000000000 */
.L_x_12:
[----:B------:R-:W-:Y:S05]  /*0670*/  @P0 BRA `(.L_x_13) ;  /* 0x00000000000c0947 */ /* 0x000fea0003800000 */
[----:B------:R0:W-:Y:S01]  /*0680*/  UTMACMDFLUSH ;  /* 0x00000000000079b7 */ /* 0x0001e20000000000 */
[----:B------:R-:W-:Y:S05]  /*0690*/  @P0 BRA `(.L_x_13) ;  /* 0x0000000000040947 */ /* 0x000fea0003800000 */
[----:B------:R-:W-:-:S04]  /*06a0*/  DEPBAR.LE SB0, 0x0 ;  /* 0x000080000000791a */ /* 0x000fc80000000000 */
.L_x_13:
[----:B------:R-:W-:Y:S05]  /*06b0*/  WARPSYNC.ALL ;  /* 0x0000000000007948 */ /* 0x000fea0003800000 */
[----:B-----5:R-:W-:Y:S06]  /*06c0*/  BAR.SYNC.DEFER_BLOCKING 0x0 ;  /* 0x0000000000007b1d */ /* 0x020fec0000010000 */
[----:B------:R-:W-:Y:S02]  /*06d0*/  BSSY B1, `(.L_x_14) ;  /* 0x000000b000017945 */ /* 0x000fe40003800000 */
[----:B------:R-:W-:Y:S06]  /*06e0*/  BAR.SYNC.DEFER_BLOCKING 0x0 ;  /* 0x0000000000007b1d */ /* 0x000fec0000010000 */
[----:B------:R5:W-:Y:S01]  /*06f0*/  @!P0 STS [R11], RZ ;  /* 0x000000ff0b008388 */ /* 0x000be20000000800 */
[----:B------:R-:W-:Y:S01]  /*0700*/  NOP ;  /* 0x0000000000007918 */ /* 0x000fe20000000000 */
[----:B------:R-:W-:Y:S05]  /*0710*/  @P2 BRA `(.L_x_15) ;  /* 0x0000000000182947 */ /* 0x000fea0003800000 */
[----:B-1234-:R-:W1:Y:S01]  /*0720*/  LDS R4, [UR20+0x8] ;  /* 0x00000814ff047984 */ /* 0x01ee620008000800 */
[----:B------:R-:W2:Y:S01]  /*0730*/  LDC.64 R6, c[0x0][0x218] ;  /* 0x00008600ff067b82 */ /* 0x000ea20000000a00 */
[----:B------:R-:W-:Y:S02]  /*0740*/  IMAD.MOV.U32 R5, RZ, RZ, 0x70 ;  /* 0x00000070ff057424 */ /* 0x000fe400078e00ff */
[----:B--2---:R2:W-:Y:S03]  /*0750*/  STS.64 [UR20], R6 ;  /* 0x00000006ff007988 */ /* 0x0045e60008000a14 */
[----:B-1----:R-:W-:-:S05]  /*0760*/  LOP3.LUT R4, R4, 0x10, R5, 0xd8, !PT ;  /* 0x0000001004047812 */ /* 0x002fca00078ed805 */
[----:B------:R2:W-:Y:S02]  /*0770*/  STS [UR20+0x8], R4 ;  /* 0x00000804ff007988 */ /* 0x0005e40008000814 */
.L_x_15:
[----:B----4-:R-:W-:Y:S05]  /*0780*/  BSYNC B1 ;  /* 0x0000000000017941 */ /* 0x010fea0003800000 */
.L_x_14:
[----:B------:R-:W-:Y:S04]  /*0790*/  BSSY B2, `(.L_x_16) ;  /* 0x000000f000027945 */ /* 0x000fe80003800000 */
[----:B------:R-:W-:Y:S04]  /*07a0*/  BSSY B1, `(.L_x_17) ;  /* 0x000000c000017945 */ /* 0x000fe80003800000 */
[----:B------:R-:W-:Y:S05]  /*07b0*/  @P2 BRA `(.L_x_18) ;  /* 0x0000000000282947 */ /* 0x000fea0003800000 */
[----:B-123--:R-:W1:Y:S01]  /*07c0*/  LDS R4, [UR20+0x34] ;  /* 0x00003414ff047984 */ /* 0x00ee620008000800 */
[----:B------:R-:W-:Y:S01]  /*07d0*/  IMAD.MOV.U32 R5, RZ, RZ, 0x1f000000 ;  /* 0x1f000000ff057424 */ /* 0x000fe200078e00ff */
[----:B------:R-:W-:Y:S05]  /*07e0*/  @P2 BREAK B1 ;  /* 0x0000000000012942 */ /* 0x000fea0003800000 */
[----:B-1----:R-:W-:-:S05]  /*07f0*/  LOP3.LUT R4, R4, 0xff000000, R5, 0xb8, !PT ;  /* 0xff00000004047812 */ /* 0x002fca00078eb805 */
[----:B------:R1:W-:Y:S01]  /*0800*/  STS [UR20+0x34], R4 ;  /* 0x00003404ff007988 */ /* 0x0003e20008000814 */
[----:B------:R-:W-:Y:S05]  /*0810*/  @P2 BRA `(.L_x_19) ;  /* 0x0000000000182947 */ /* 0x000fea0003800000 */
[----:B------:R-:W2:Y:S01]  /*0820*/  LDS R5, [UR20+0x38] ;  /* 0x00003814ff057984 */ /* 0x000ea20008000800 */
[----:B-1----:R-:W-:-:S05]  /*0830*/  IMAD.MOV.U32 R4, RZ, RZ, 0x3f ;  /* 0x0000003fff047424 */ /* 0x002fca00078e00ff */
[----:B--2---:R-:W-:-:S05]  /*0840*/  LOP3.LUT R4, R5, 0xff, R4, 0xb8, !PT ;  /* 0x000000ff05047812 */ /* 0x004fca00078eb804 */
[----:B------:R4:W-:Y:S02]  /*0850*/  STS [UR20+0x38], R4 ;  /* 0x00003804ff007988 */ /* 0x0009e40008000814 */
.L_x_18:
[----:B------:R-:W-:Y:S05]  /*0860*/  BSYNC B1 ;  /* 0x0000000000017941 */ /* 0x000fea0003800000 */
.L_x_17:
[----:B------:R1:W-:Y:S02]  /*0870*/  @!P2 STS [UR20+0x20], R8 ;  /* 0x00002008ff00a988 */ /* 0x0003e40008000814 */
.L_x_19:
[----:B------:R-:W-:Y:S05]  /*0880*/  BSYNC B2 ;  /* 0x0000000000027941 */ /* 0x000fea0003800000 */
.L_x_16:
[----:B------:R-:W-:Y:S05]  /*0890*/  WARPSYNC.ALL ;  /* 0x0000000000007948 */ /* 0x000fea0003800000 */
[----:B--2---:R-:W2:Y:S01]  /*08a0*/  LDC R6, c[0x0][0x22c] ;  /* 0x00008b00ff067b82 */ /* 0x004ea20000000800 */
[----:B------:R-:W-:Y:S01]  /*08b0*/  BSSY B2, `(.L_x_20) ;  /* 0x0000010000027945 */ /* 0x000fe20003800000 */
[----:B--2---:R-:W-:-:S05]  /*08c0*/  VIADD R6, R6, 0xffffffff ;  /* 0xffffffff06067836 */ /* 0x004fca0000000000 */
[----:B------:R2:W-:Y:S01]  /*08d0*/  @!P2 STS [UR20+0x24], R6 ;  /* 0x00002406ff00a988 */ /* 0x0005e20008000814 */
[----:B------:R-:W-:Y:S05]  /*08e0*/  @P2 BRA `(.L_x_21) ;  /* 0x0000000000302947 */ /* 0x000fea0003800000 */
[----:B------:R-:W2:Y:S01]  /*08f0*/  LDS R5, [UR20+0x34] ;  /* 0x00003414ff057984 */ /* 0x000ea20008000800 */
[----:B------:R-:W2:Y:S03]  /*0900*/  LDC.64 R12, c[0x0][0x240] ;  /* 0x00009000ff0c7b82 */ /* 0x000ea60000000a00 */
[----:B-1-34-:R-:W1:Y:S01]  /*0910*/  LDS R4, [UR20+0x1c] ;  /* 0x00001c14ff047984 */ /* 0x01ae620008000800 */
[C---:B--2---:R-:W-:Y:S01]  /*0920*/  SHF.L.U64.HI R8, R12.reuse, 0x1, R13 ;  /* 0x000000010c087819 */ /* 0x044fe2000001020d */
[----:B------:R-:W-:-:S03]  /*0930*/  IMAD.SHL.U32 R7, R12, 0x2, RZ ;  /* 0x000000020c077824 */ /* 0x000fc600078e00ff */
[--C-:B------:R-:W-:Y:S02]  /*0940*/  SHF.R.U32.HI R9, RZ, 0x4, R8.reuse ;  /* 0x00000004ff097819 */ /* 0x100fe40000011608 */
[----:B------:R-:W-:-:S05]  /*0950*/  SHF.R.U64 R7, R7, 0x4, R8 ;  /* 0x0000000407077819 */ /* 0x000fca0000001208 */
[----:B------:R2:W-:Y:S01]  /*0960*/  STS [UR20+0xc], R7 ;  /* 0x00000c07ff007988 */ /* 0x0005e20008000814 */
[----:B------:R-:W-:Y:S02]  /*0970*/  LOP3.LUT R5, R5, 0x7, RZ, 0xb8, !PT ;  /* 0x0000000705057812 */ /* 0x000fe400078eb8ff */
[----:B-1----:R-:W-:-:S03]  /*0980*/  LOP3.LUT R4, R4, 0xf, R9, 0xb8, !PT ;  /* 0x0000000f04047812 */ /* 0x002fc600078eb809 */
[----:B------:R2:W-:Y:S04]  /*0990*/  STS [UR20+0x34], R5 ;  /* 0x00003405ff007988 */ /* 0x0005e80008000814 */
[----:B------:R2:W-:Y:S02]  /*09a0*/  STS [UR20+0x1c], R4 ;  /* 0x00001c04ff007988 */ /* 0x0005e40008000814 */
.L_x_21:
[----:B------:R-:W-:Y:S05]  /*09b0*/  BSYNC B2 ;  /* 0x0000000000027941 */ /* 0x000fea0003800000 */
.L_x_20:
[----:B------:R-:W-:Y:S04]  /*09c0*/  BSSY B3, `(.L_x_22) ;  /* 0x000001a000037945 */ /* 0x000fe80003800000 */
[----:B------:R-:W-:Y:S04]  /*09d0*/  BSSY B2, `(.L_x_23) ;  /* 0x0000015000027945 */ /* 0x000fe80003800000 */
[----:B------:R-:W-:Y:S05]  /*09e0*/  @P2 BRA `(.L_x_24) ;  /* 0x0000000000202947 */ /* 0x000fea0003800000 */
[----:B-1234-:R-:W1:Y:S02]  /*09f0*/  LDS R4, [UR20+0x34] ;  /* 0x00003414ff047984 */ /* 0x01ee640008000800 */
[----:B-1----:R-:W-:-:S05]  /*0a00*/  LOP3.LUT R4, R4, 0x38, RZ, 0xb8, !PT ;  /* 0x0000003804047812 */ /* 0x002fca00078eb8ff */
[----:B------:R1:W-:Y:S01]  /*0a10*/  STS [UR20+0x34], R4 ;  /* 0x00003404ff007988 */ /* 0x0003e20008000814 */
[----:B------:R-:W-:Y:S05]  /*0a20*/  @P2 BRA `(.L_x_25) ;  /* 0x0000000000202947 */ /* 0x000fea0003800000 */
[----:B-1----:R-:W1:Y:S01]  /*0a30*/  LDS R4, [UR20+0x8] ;  /* 0x00000814ff047984 */ /* 0x002e620008000800 */
[----:B------:R-:W-:-:S05]  /*0a40*/  IMAD.MOV.U32 R5, RZ, RZ, 0x780 ;  /* 0x00000780ff057424 */ /* 0x000fca00078e00ff */
[----:B-1----:R-:W-:-:S05]  /*0a50*/  LOP3.LUT R4, R4, 0x500, R5, 0xd8, !PT ;  /* 0x0000050004047812 */ /* 0x002fca00078ed805 */
[----:B------:R1:W-:Y:S02]  /*0a60*/  STS [UR20+0x8], R4 ;  /* 0x00000804ff007988 */ /* 0x0003e40008000814 */
.L_x_24:
[----:B------:R-:W-:Y:S05]  /*0a70*/  @P2 BRA `(.L_x_26) ;  /* 0x0000000000282947 */ /* 0x000fea0003800000 */
[----:B-1234-:R-:W1:Y:S02]  /*0a80*/  LDS R4, [UR20+0x8] ;  /* 0x00000814ff047984 */ /* 0x01ee640008000800 */
[----:B-1----:R-:W-:-:S05]  /*0a90*/  LOP3.LUT R4, R4, 0x1800, RZ, 0xb8, !PT ;  /* 0x0000180004047812 */ /* 0x002fca00078eb8ff */
[----:B------:R2:W-:Y:S02]  /*0aa0*/  STS [UR20+0x8], R4 ;  /* 0x00000804ff007988 */ /* 0x0005e40008000814 */
.L_x_25:
[----:B------:R-:W-:Y:S05]  /*0ab0*/  @P2 BREAK B2 ;  /* 0x0000000000022942 */ /* 0x000fea0003800000 */
[----:B------:R-:W-:Y:S05]  /*0ac0*/  @P2 BRA `(.L_x_27) ;  /* 0x0000000000242947 */ /* 0x000fea0003800000 */
[----:B-12---:R-:W1:Y:S01]  /*0ad0*/  LDS R4, [UR20+0x8] ;  /* 0x00000814ff047984 */ /* 0x006e620008000800 */
[----:B------:R-:W-:-:S05]  /*0ae0*/  IMAD.MOV.U32 R5, RZ, RZ, 0x6000 ;  /* 0x00006000ff057424 */ /* 0x000fca00078e00ff */
[----:B-1----:R-:W-:-:S04]  /*0af0*/  LOP3.LUT R4, R4, 0x4000, R5, 0xd8, !PT ;  /* 0x0000400004047812 */ /* 0x002fc800078ed805 */
[----:B------:R-:W-:-:S05]  /*0b00*/  LOP3.LUT R4, R4, 0x400000, RZ, 0xb8, !PT ;  /* 0x0040000004047812 */ /* 0x000fca00078eb8ff */
[----:B------:R1:W-:Y:S02]  /*0b10*/  STS [UR20+0x8], R4 ;  /* 0x00000804ff007988 */ /* 0x0003e40008000814 */
.L_x_26:
[----:B------:R-:W-:Y:S05]  /*0b20*/  BSYNC B2 ;  /* 0x0000000000027941 */ /* 0x000fea0003800000 */
.L_x_23:
[----:B-1234-:R-:W1:Y:S02]  /*0b30*/  @!P2 LDS R4, [UR20+0x8] ;  /* 0x00000814ff04a984 */ /* 0x01ee640008000800 */
[----:B-1----:R-:W-:-:S05]  /*0b40*/  @!P2 LOP3.LUT R4, R4, 0x8000, RZ, 0xb8, !PT ;  /* 0x000080000404a812 */ /* 0x002fca00078eb8ff */
[----:B------:R3:W-:Y:S02]  /*0b50*/  @!P2 STS [UR20+0x8], R4 ;  /* 0x00000804ff00a988 */ /* 0x0007e40008000814 */
.L_x_27:
[----:B------:R-:W-:Y:S05]  /*0b60*/  BSYNC B3 ;  /* 0x0000000000037941 */ /* 0x000fea0003800000 */
.L_x_22:
[----:B------:R-:W-:Y:S05]  /*0b70*/  WARPSYNC.ALL ;  /* 0x0000000000007948 */ /* 0x000fea0003800000 */
[----:B------:R-:W-:-:S04]  /*0b80*/  UIADD3 UR31, UR5, 0x80, URZ ;  /* 0x00000080051f7890 */ /* 0x000fc8000fffe03f */
[----:B------:R-:W-:-:S04]  /*0b90*/  UIADD3 UR30, UP0, UR31, UR32, URZ ;  /* 0x000000201f1e7290 */ /* 0x000fc8000ff1e03f */
[----:B------:R-:W-:Y:S01]  /*0ba0*/  ULEA.HI.X.SX32 UR31, UR31, UR33, 0x1, UP0 ;  /* 0x000000211f1f7291 */ /* 0x000fe200080f0e3f */
[----:B------:R-:W-:Y:S11]  /*0bb0*/  @P0 BRA `(.L_x_28) ;  /* 0x0000000000280947 */ /* 0x000ff60003800000 */
[----:B-123--:R-:W1:Y:S01]  /*0bc0*/  S2R R4, SR_LANEID ;  /* 0x0000000000047919 */ /* 0x00ee620000000000 */
[----:B------:R-:W-:Y:S05]  /*0bd0*/  WARPSYNC.ALL ;  /* 0x0000000000007948 */ /* 0x000fea0003800000 */
[----:B-1----:R-:W-:-:S05]  /*0be0*/  IMAD.SHL.U32 R8, R4, 0x4, RZ ;  /* 0x0000000404087824 */ /* 0x002fca00078e00ff */
[----:B------:R-:W1:Y:S01]  /*0bf0*/  LDS R7, [R8+UR20] ;  /* 0x0000001408077984 */ /* 0x000e620008000800 */
[----:B------:R-:W-:-:S05]  /*0c00*/  IADD3 R4, P1, R8, UR30, RZ ;  /* 0x0000001e08047c10 */ /* 0x000fca000ff3e0ff */
[----:B------:R-:W-:-:S05]  /*0c10*/  IMAD.X R5, RZ, RZ, UR31, P1 ;  /* 0x0000001fff057e24 */ /* 0x000fca00088e06ff */
[----:B-1----:R4:W2:Y:S01]  /*0c20*/  ATOMG.E.EXCH.STRONG.GPU PT, RZ, [R4], R7 ;  /* 0x0000000704ff73a8 */ /* 0x0028a200041ee100 */
[----:B------:R-:W-:-:S04]  /*0c30*/  DEPBAR {5,4,3,2,1,0} ;  /* 0x0000003f0000791a */ /* 0x000fc80000000000 */
[----:B------:R4:W-:Y:S01]  /*0c40*/  UTMACCTL.IV [UR30] ;  /* 0x000000001e0079b9 */ /* 0x0009e20008000000 */
[----:B------:R-:W-:Y:S01]  /*0c50*/  NOP ;  /* 0x0000000000007918 */ /* 0x000fe20000000000 */
.L_x_28:
[----:B------:R-:W-:Y:S05]  /*0c60*/  @P0 BRA `(.L_x_29) ;  /* 0x00000000000c0947 */ /* 0x000fea0003800000 */
[----:B------:R0:W-:Y:S01]  /*0c70*/  UTMACMDFLUSH ;  /* 0x00000000000079b7 */ /* 0x0001e20000000000 */
[----:B------:R-:W-:Y:S05]  /*0c80*/  @P0 BRA `(.L_x_29) ;  /* 0x0000000000040947 */ /* 0x000fea0003800000 */
[----:B------:R-:W-:-:S04]  /*0c90*/  DEPBAR.LE SB0, 0x0 ;  /* 0x000080000000791a */ /* 0x000fc80000000000 */
.L_x_29:
[----:B------:R-:W-:Y:S05]  /*0ca0*/  WARPSYNC.ALL ;  /* 0x0000000000007948 */ /* 0x000fea0003800000 */
[----:B--2---:R-:W-:Y:S06]  /*0cb0*/  BAR.SYNC.DEFER_BLOCKING 0x0 ;  /* 0x0000000000007b1d */ /* 0x004fec0000010000 */
[----:B------:R-:W-:Y:S02]  /*0cc0*/  BSSY B3, `(.L_x_30) ;  /* 0x000000b000037945 */ /* 0x000fe40003800000 */
[----:B------:R-:W-:Y:S06]  /*0cd0*/  BAR.SYNC.DEFER_BLOCKING 0x0 ;  /* 0x0000000000007b1d */ /* 0x000fec0000010000 */
[----:B------:R2:W-:Y:S01]  /*0ce0*/  @!P0 STS [R11], RZ ;  /* 0x000000ff0b008388 */ /* 0x0005e20000000800 */
[----:B------:R-:W-:Y:S01]  /*0cf0*/  NOP ;  /* 0x0000000000007918 */ /* 0x000fe20000000000 */
[----:B------:R-:W-:Y:S05]  /*0d00*/  @P2 BRA `(.L_x_31) ;  /* 0x0000000000182947 */ /* 0x000fea0003800000 */
[----:B-1-34-:R-:W1:Y:S01]  /*0d10*/  LDS R4, [UR20+0x8] ;  /* 0x00000814ff047984 */ /* 0x01ae620008000800 */
[----:B------:R-:W3:Y:S01]  /*0d20*/  LDC.64 R8, c[0x0][0x220] ;  /* 0x00008800ff087b82 */ /* 0x000ee20000000a00 */
[----:B------:R-:W-:Y:S02]  /*0d30*/  IMAD.MOV.U32 R5, RZ, RZ, 0x70 ;  /* 0x00000070ff057424 */ /* 0x000fe400078e00ff */
[----:B---3--:R3:W-:Y:S03]  /*0d40*/  STS.64 [UR20], R8 ;  /* 0x00000008ff007988 */ /* 0x0087e60008000a14 */
[----:B-1----:R-:W-:-:S05]  /*0d50*/  LOP3.LUT R4, R4, 0x10, R5, 0xd8, !PT ;  /* 0x0000001004047812 */ /* 0x002fca00078ed805 */
[----:B------:R3:W-:Y:S02]  /*0d60*/  STS [UR20+0x8], R4 ;  /* 0x00000804ff007988 */ /* 0x0007e40008000814 */
.L_x_31:
[----:B----4-:R-:W-:Y:S05]  /*0d70*/  BSYNC B3 ;  /* 0x0000000000037941 */ /* 0x010fea0003800000 */
.L_x_30:
[----:B------:R-:W-:Y:S04]  /*0d80*/  BSSY B4, `(.L_x_32) ;  /* 0x0000011000047945 */ /* 0x000fe80003800000 */
[----:B------:R-:W-:Y:S04]  /*0d90*/  BSSY B3, `(.L_x_33) ;  /* 0x000000e000037945 */ /* 0x000fe80003800000 */
[----:B------:R-:W-:Y:S05]  /*0da0*/  @P2 BRA `(.L_x_34) ;  /* 0x0000000000242947 */ /* 0x000fea0003800000 */
[----:B-1-3--:R-:W1:Y:S01]  /*0db0*/  LDS R4, [UR20+0x34] ;  /* 0x00003414ff047984 */ /* 0x00ae620008000800 */
[----:B------:R-:W-:-:S05]  /*0dc0*/  IMAD.MOV.U32 R5, RZ, RZ, 0x3f000000 ;  /* 0x3f000000ff057424 */ /* 0x000fca00078e00ff */
[----:B-1----:R-:W-:-:S05]  /*0dd0*/  LOP3.LUT R4, R4, 0xff000000, R5, 0xb8, !PT ;  /* 0xff00000004047812 */ /* 0x002fca00078eb805 */
[----:B------:R1:W-:Y:S01]  /*0de0*/  STS [UR20+0x34], R4 ;  /* 0x00003404ff007988 */ /* 0x0003e20008000814 */
[----:B------:R-:W-:Y:S05]  /*0df0*/  @P2 BRA `(.L_x_35) ;  /* 0x00000000001c2947 */ /* 0x000fea0003800000 */
[----:B-1----:R-:W1:Y:S01]  /*0e00*/  LDS R4, [UR20+0x38] ;  /* 0x00003814ff047984 */ /* 0x002e620008000800 */
[----:B------:R-:W-:-:S05]  /*0e10*/  IMAD.MOV.U32 R5, RZ, RZ, 0xff ;  /* 0x000000ffff057424 */ /* 0x000fca00078e00ff */
[----:B-1----:R-:W-:-:S05]  /*0e20*/  LOP3.LUT R4, R4, 0xff, R5, 0xb8, !PT ;  /* 0x000000ff04047812 */ /* 0x002fca00078eb805 */
[----:B------:R4:W-:Y:S02]  /*0e30*/  STS [UR20+0x38], R4 ;  /* 0x00003804ff007988 */ /* 0x0009e40008000814 */
.L_x_34:
[----:B------:R-:W-:Y:S05]  /*0e40*/  @P2 BREAK B3 ;  /* 0x0000000000032942 */ /* 0x000fea0003800000 */
[----:B------:R-:W-:Y:S05]  /*0e50*/  @P2 BRA `(.L_x_36) ;  /* 0x00000000000c2947 */ /* 0x000fea0003800000 */
[----:B------:R1:W-:Y:S02]  /*0e60*/  STS [UR20+0x20], R6 ;  /* 0x00002006ff007988 */ /* 0x0003e40008000814 */
.L_x_35:
[----:B------:R-:W-:Y:S05]  /*0e70*/  BSYNC B3 ;  /* 0x0000000000037941 */ /* 0x000fea0003800000 */
.L_x_33:
[----:B------:R1:W-:Y:S02]  /*0e80*/  @!P2 STS [UR20+0x24], R3 ;  /* 0x00002403ff00a988 */ /* 0x0003e40008000814 */
.L_x_36:
[----:B------:R-:W-:Y:S05]  /*0e90*/  BSYNC B4 ;  /* 0x0000000000047941 */ /* 0x000fea0003800000 */
.L_x_32:
[----:B------:R-:W-:Y:S05]  /*0ea0*/  WARPSYNC.ALL ;  /* 0x0000000000007948 */ /* 0x000fea0003800000 */
[----:B------:R-:W-:Y:S04]  /*0eb0*/  BSSY B4, `(.L_x_37) ;  /* 0x000000e000047945 */ /* 0x000fe80003800000 */
[----:B------:R-:W-:Y:S05]  /*0ec0*/  @P2 BRA `(.L_x_38) ;  /* 0x0000000000302947 */ /* 0x000fea0003800000 */
[----:B-1-34-:R-:W1:Y:S01]  /*0ed0*/  LDS R4, [UR20+0x34] ;  /* 0x00003414ff047984 */ /* 0x01ae620008000800 */
[----:B------:R-:W3:Y:S03]  /*0ee0*/  LDC.64 R8, c[0x0][0x248] ;  /* 0x00009200ff087b82 */ /* 0x000ee60000000a00 */
[----:B------:R-:W4:Y:S01]  /*0ef0*/  LDS R3, [UR20+0x1c] ;  /* 0x00001c14ff037984 */ /* 0x000f220008000800 */
[C---:B---3--:R-:W-:Y:S01]  /*0f00*/  SHF.L.U64.HI R6, R8.reuse, 0x1, R9 ;  /* 0x0000000108067819 */ /* 0x048fe20000010209 */
[----:B------:R-:W-:-:S03]  /*0f10*/  IMAD.SHL.U32 R5, R8, 0x2, RZ ;  /* 0x0000000208057824 */ /* 0x000fc600078e00ff */
[--C-:B------:R-:W-:Y:S02]  /*0f20*/  SHF.R.U32.HI R8, RZ, 0x4, R6.reuse ;  /* 0x00000004ff087819 */ /* 0x100fe40000011606 */
[----:B------:R-:W-:-:S05]  /*0f30*/  SHF.R.U64 R5, R5, 0x4, R6 ;  /* 0x0000000405057819 */ /* 0x000fca0000001206 */
[----:B------:R3:W-:Y:S01]  /*0f40*/  STS [UR20+0xc], R5 ;  /* 0x00000c05ff007988 */ /* 0x0007e20008000814 */
[----:B-1----:R-:W-:Y:S02]  /*0f50*/  LOP3.LUT R4, R4, 0x7, RZ, 0xb8, !PT ;  /* 0x0000000704047812 */ /* 0x002fe400078eb8ff */
[----:B----4-:R-:W-:-:S03]  /*0f60*/  LOP3.LUT R3, R3, 0xf, R8, 0xb8, !PT ;  /* 0x0000000f03037812 */ /* 0x010fc600078eb808 */
[----:B------:R3:W-:Y:S04]  /*0f70*/  STS [UR20+0x34], R4 ;  /* 0x00003404ff007988 */ /* 0x0007e80008000814 */
[----:B------:R3:W-:Y:S02]  /*0f80*/  STS [UR20+0x1c], R3 ;  /* 0x00001c03ff007988 */ /* 0x0007e40008000814 */
.L_x_38:
[----:B------:R-:W-:Y:S05]  /*0f90*/  BSYNC B4 ;  /* 0x0000000000047941 */ /* 0x000fea0003800000 */
.L_x_37:
[----:B------:R-:W-:Y:S04]  /*0fa0*/  BSSY B4, `(.L_x_39) ;  /* 0x000001a000047945 */ /* 0x000fe80003800000 */
[----:B------:R-:W-:Y:S04]  /*0fb0*/  BSSY B5, `(.L_x_40) ;  /* 0x0000015000057945 */ /* 0x000fe80003800000 */
[----:B------:R-:W-:Y:S05]  /*0fc0*/  @P2 BRA `(.L_x_41) ;  /* 0x0000000000202947 */ /* 0x000fea0003800000 */
[----:B-1-3--:R-:W1:Y:S02]  /*0fd0*/  LDS R3, [UR20+0x34] ;  /* 0x00003414ff037984 */ /* 0x00ae640008000800 */
[----:B-1----:R-:W-:-:S05]  /*0fe0*/  LOP3.LUT R3, R3, 0x38, RZ, 0xb8, !PT ;  /* 0x0000003803037812 */ /* 0x002fca00078eb8ff */
[----:B------:R1:W-:Y:S01]  /*0ff0*/  STS [UR20+0x34], R3 ;  /* 0x00003403ff007988 */ /* 0x0003e20008000814 */
[----:B------:R-:W-:Y:S05]  /*1000*/  @P2 BRA `(.L_x_42) ;  /* 0x0000000000202947 */ /* 0x000fea0003800000 */
[----:B-1----:R-:W1:Y:S01]  /*1010*/  LDS R3, [UR20+0x8] ;  /* 0x00000814ff037984 */ /* 0x002e620008000800 */
[----:B----4-:R-:W-:-:S05]  /*1020*/  IMAD.MOV.U32 R4, RZ, RZ, 0x780 ;  /* 0x00000780ff047424 */ /* 0x010fca00078e00ff */
[----:B-1----:R-:W-:-:S05]  /*1030*/  LOP3.LUT R3, R3, 0x500, R4, 0xd8, !PT ;  /* 0x0000050003037812 */ /* 0x002fca00078ed804 */
[----:B------:R1:W-:Y:S02]  /*1040*/  STS [UR20+0x8], R3 ;  /* 0x00000803ff007988 */ /* 0x0003e40008000814 */
.L_x_41:
[----:B------:R-:W-:Y:S05]  /*1050*/  @P2 BRA `(.L_x_43) ;  /* 0x0000000000282947 */ /* 0x000fea0003800000 */
[----:B-1-3--:R-:W1:Y:S02]  /*1060*/  LDS R3, [UR20+0x8] ;  /* 0x00000814ff037984 */ /* 0x00ae640008000800 */
[----:B-1----:R-:W-:-:S05]  /*1070*/  LOP3.LUT R3, R3, 0x1800, RZ, 0xb8, !PT ;  /* 0x0000180003037812 */ /* 0x002fca00078eb8ff */
[----:B------:R3:W-:Y:S02]  /*1080*/  STS [UR20+0x8], R3 ;  /* 0x00000803ff007988 */ /* 0x0007e40008000814 */
.L_x_42:
[----:B------:R-:W-:Y:S05]  /*1090*/  @P2 BREAK B5 ;  /* 0x0000000000052942 */ /* 0x000fea0003800000 */
[----:B------:R-:W-:Y:S05]  /*10a0*/  @P2 BRA `(.L_x_44) ;  /* 0x0000000000242947 */ /* 0x000fea0003800000 */
[----:B-1-3--:R-:W1:Y:S01]  /*10b0*/  LDS R3, [UR20+0x8] ;  /* 0x00000814ff037984 */ /* 0x00ae620008000800 */
[----:B----4-:R-:W-:-:S05]  /*10c0*/  IMAD.MOV.U32 R4, RZ, RZ, 0x6000 ;  /* 0x00006000ff047424 */ /* 0x010fca00078e00ff */
[----:B-1----:R-:W-:-:S04]  /*10d0*/  LOP3.LUT R3, R3, 0x6000, R4, 0xd8, !PT ;  /* 0x0000600003037812 */ /* 0x002fc800078ed804 */
[----:B------:R-:W-:-:S05]  /*10e0*/  LOP3.LUT R3, R3, 0x400000, RZ, 0xb8, !PT ;  /* 0x0040000003037812 */ /* 0x000fca00078eb8ff */
[----:B------:R1:W-:Y:S02]  /*10f0*/  STS [UR20+0x8], R3 ;  /* 0x00000803ff007988 */ /* 0x0003e40008000814 */
.L_x_43:
[----:B------:R-:W-:Y:S05]  /*1100*/  BSYNC B5 ;  /* 0x0000000000057941 */ /* 0x000fea0003800000 */
.L_x_40:
[----:B-1-3--:R-:W1:Y:S02]  /*1110*/  @!P2 LDS R3, [UR20+0x8] ;  /* 0x00000814ff03a984 */ /* 0x00ae640008000800 */
[----:B-1----:R-:W-:-:S05]  /*1120*/  @!P2 LOP3.LUT R3, R3, 0x8000, RZ, 0xb8, !PT ;  /* 0x000080000303a812 */ /* 0x002fca00078eb8ff */
[----:B------:R1:W-:Y:S02]  /*1130*/  @!P2 STS [UR20+0x8], R3 ;  /* 0x00000803ff00a988 */ /* 0x0003e40008000814 */
.L_x_44:
[----:B------:R-:W-:Y:S05]  /*1140*/  BSYNC B4 ;  /* 0x0000000000047941 */ /* 0x000fea0003800000 */
.L_x_39:
[----:B------:R-:W-:Y:S05]  /*1150*/  WARPSYNC.ALL ;  /* 0x0000000000007948 */ /* 0x000fea0003800000 */
[----:B------:R-:W-:Y:S01]  /*1160*/  UIADD3 UR5, UR5, 0x100, URZ ;  /* 0x0000010005057890 */ /* 0x000fe2000fffe03f */
[----:B------:R-:W-:Y:S02]  /*1170*/  ISETP.GE.AND P1, PT, R10, 0x1, PT ;  /* 0x000000010a00780c */ /* 0x000fe40003f26270 */
[----:B------:R-:W-:Y:S02]  /*1180*/  CS2R R56, SRZ ;  /* 0x0000000000387805 */ /* 0x000fe4000001ff00 */
[----:B------:R-:W-:Y:S01]  /*1190*/  CS2R R58, SRZ ;  /* 0x00000000003a7805 */ /* 0x000fe2000001ff00 */
[----:B------:R-:W-:Y:S01]  /*11a0*/  UIADD3 UR32, UP0, UR5, UR32, URZ ;  /* 0x0000002005207290 */ /* 0x000fe2000ff1e03f */
[----:B------:R-:W-:-:S02]  /*11b0*/  CS2R R60, SRZ ;  /* 0x00000000003c7805 */ /* 0x000fc4000001ff00 */
[----:B------:R-:W-:Y:S02]  /*11c0*/  CS2R R62, SRZ ;  /* 0x00000000003e7805 */ /* 0x000fe4000001ff00 */
[----:B------:R-:W-:Y:S01]  /*11d0*/  CS2R R64, SRZ ;  /* 0x0000000000407805 */ /* 0x000fe2000001ff00 */
[----:B------:R-:W-:Y:S01]  /*11e0*/  ULEA.HI.X.SX32 UR33, UR5, UR33, 0x1, UP0 ;  /* 0x0000002105217291 */ /* 0x000fe200080f0e3f */
[----:B------:R-:W-:Y:S02]  /*11f0*/  CS2R R66, SRZ ;  /* 0x0000000000427805 */ /* 0x000fe4000001ff00 */
[----:B------:R-:W-:Y:S02]  /*1200*/  CS2R R68, SRZ ;  /* 0x0000000000447805 */ /* 0x000fe4000001ff00 */
[----:B------:R-:W-:Y:S02]  /*1210*/  CS2R R70, SRZ ;  /* 0x0000000000467805 */ /* 0x000fe4000001ff00 */
[----:B------:R-:W-:-:S02]  /*1220*/  CS2R R72, SRZ ;  /* 0x0000000000487805 */ /* 0x000fc4000001ff00 */
[----:B------:R-:W-:Y:S02]  /*1230*/  CS2R R74, SRZ ;  /* 0x00000000004a7805 */ /* 0x000fe4000001ff00 */
[----:B------:R-:W-:Y:S02]  /*1240*/  CS2R R76, SRZ ;  /* 0x00000000004c7805 */ /* 0x000fe4000001ff00 */
        /* <DEDUP_REMOVED lines=8> */
[----:B------:R-:W-:Y:S01]  /*12d0*/  CS2R R30, SRZ ;  /* 0x00000000001e7805 */ /* 0x000fe2000001ff00 */
[----:B------:R-:W-:Y:S01]  /*12e0*/  IMAD.MOV.U32 R32, RZ, RZ, RZ ;  /* 0x000000ffff207224 */ /* 0x000fe200078e00ff */
[----:B------:R-:W-:Y:S06]  /*12f0*/  @P0 BRA `(.L_x_45) ;  /* 0x0000000000280947 */ /* 0x000fec0003800000 */
[----:B-1-3--:R-:W1:Y:S01]  /*1300*/  S2R R3, SR_LANEID ;  /* 0x0000000000037919 */ /* 0x00ae620000000000 */
[----:B------:R-:W-:Y:S05]  /*1310*/  WARPSYNC.ALL ;  /* 0x0000000000007948 */ /* 0x000fea0003800000 */
[----:B-1----:R-:W-:-:S05]  /*1320*/  IMAD.SHL.U32 R6, R3, 0x4, RZ ;  /* 0x0000000403067824 */ /* 0x002fca00078e00ff */
[----:B------:R-:W1:Y:S01]  /*1330*/  LDS R3, [R6+UR20] ;  /* 0x0000001406037984 */ /* 0x000e620008000800 */
[----:B----4-:R-:W-:-:S05]  /*1340*/  IADD3 R4, P3, R6, UR32, RZ ;  /* 0x0000002006047c10 */ /* 0x010fca000ff7e0ff */
[----:B------:R-:W-:-:S05]  /*1350*/  IMAD.X R5, RZ, RZ, UR33, P3 ;  /* 0x00000021ff057e24 */ /* 0x000fca00098e06ff */
[----:B-1----:R1:W3:Y:S01]  /*1360*/  ATOMG.E.EXCH.STRONG.GPU PT, RZ, [R4], R3 ;  /* 0x0000000304ff73a8 */ /* 0x0022e200041ee100 */
[----:B------:R-:W-:-:S04]  /*1370*/  DEPBAR {5,4,3,2,1,0} ;  /* 0x0000003f0000791a */ /* 0x000fc80000000000 */
[----:B------:R1:W-:Y:S01]  /*1380*/  UTMACCTL.IV [UR32] ;  /* 0x00000000200079b9 */ /* 0x0003e20008000000 */
[----:B------:R-:W-:Y:S01]  /*1390*/  NOP ;  /* 0x0000000000007918 */ /* 0x000fe20000000000 */
.L_x_45:
[----:B------:R-:W-:Y:S05]  /*13a0*/  @P0 BRA `(.L_x_46) ;  /* 0x00000000000c0947 */ /* 0x000fea0003800000 */
[----:B------:R0:W-:Y:S01]  /*13b0*/  UTMACMDFLUSH ;  /* 0x00000000000079b7 */ /* 0x0001e20000000000 */
[----:B------:R-:W-:Y:S05]  /*13c0*/  @P0 BRA `(.L_x_46) ;  /* 0x0000000000040947 */ /* 0x000fea0003800000 */
[----:B------:R-:W-:-:S04]  /*13d0*/  DEPBAR.LE SB0, 0x0 ;  /* 0x000080000000791a */ /* 0x000fc80000000000 */
.L_x_46:
[----:B------:R-:W-:Y:S05]  /*13e0*/  WARPSYNC.ALL ;  /* 0x0000000000007948 */ /* 0x000fea0003800000 */
[----:B---3--:R-:W-:Y:S01]  /*13f0*/  BAR.SYNC.DEFER_BLOCKING 0x0 ;  /* 0x0000000000007b1d */ /* 0x008fe20000010000 */
[----:B------:R-:W-:Y:S01]  /*1400*/  USHF.L.U32 UR15, UR34, 0x6, URZ ;  /* 0x00000006220f7899 */ /* 0x000fe2000800063f */
[----:B------:R-:W-:Y:S01]  /*1410*/  IMAD.MOV.U32 R33, RZ, RZ, RZ ;  /* 0x000000ffff217224 */ /* 0x000fe200078e00ff */
[----:B------:R-:W-:Y:S02]  /*1420*/  CS2R R34, SRZ ;  /* 0x0000000000227805 */ /* 0x000fe4000001ff00 */
[----:B------:R-:W-:-:S02]  /*1430*/  CS2R R36, SRZ ;  /* 0x0000000000247805 */ /* 0x000fc4000001ff00 */
[----:B------:R-:W-:Y:S01]  /*1440*/  CS2R R38, SRZ ;  /* 0x0000000000267805 */ /* 0x000fe2000001ff00 */
[----:B------:R-:W-:Y:S01]  /*1450*/  VOTEU.ALL UP0, P2 ;  /* 0x00000000003f7886 */ /* 0x000fe20001000000 */
[----:B------:R-:W-:Y:S01]  /*1460*/  UMOV UR6, 0x1 ;  /* 0x0000000100067882 */ /* 0x000fe20000000000 */
[----:B------:R-:W-:Y:S01]  /*1470*/  VOTEU.ALL UP1, P2 ;  /* 0x00000000003f7886 */ /* 0x000fe20001020000 */
[----:B------:R-:W-:Y:S01]  /*1480*/  VOTEU.ALL UP2, P2 ;  /* 0x00000000003f7886 */ /* 0x000fe20001040000 */
[----:B------:R-:W-:Y:S01]  /*1490*/  CS2R R40, SRZ ;  /* 0x0000000000287805 */ /* 0x000fe2000001ff00 */
[----:B------:R-:W-:-:S04]  /*14a0*/  @!UP0 UIADD3 UR8, -UR6, 0x100000, URZ ;  /* 0x0010000006088890 */ /* 0x000fc8000fffe13f */
[----:B------:R-:W-:Y:S02]  /*14b0*/  @!UP0 USHF.L.U32 UR9, UR8, 0xb, URZ ;  /* 0x0000000b08098899 */ /* 0x000fe4000800063f */
[----:B------:R-:W-:Y:S01]  /*14c0*/  @!UP0 USHF.L.U32 UR8, UR8, 0x1, URZ ;  /* 0x0000000108088899 */ /* 0x000fe2000800063f */
        /* <DEDUP_REMOVED lines=9> */
[----:B------:R-:W-:Y:S01]  /*1560*/  VOTEU.ALL UP0, P2 ;  /* 0x00000000003f7886 */ /* 0x000fe20001000000 */
[----:B------:R-:W-:Y:S02]  /*1570*/  CS2R R48, SRZ ;  /* 0x0000000000307805 */ /* 0x000fe4000001ff00 */
[----:B------:R-:W-:Y:S02]  /*1580*/  CS2R R50, SRZ ;  /* 0x0000000000327805 */ /* 0x000fe4000001ff00 */
[----:B------:R-:W-:Y:S02]  /*1590*/  CS2R R52, SRZ ;  /* 0x0000000000347805 */ /* 0x000fe4000001ff00 */
[----:B------:R-:W-:Y:S01]  /*15a0*/  CS2R R54, SRZ ;  /* 0x0000000000367805 */ /* 0x000fe2000001ff00 */
[----:B------:R-:W3:Y:S02]  /*15b0*/  FENCE.VIEW.ASYNC.S ;  /* 0x00000000000073c6 */ /* 0x000ee40000000000 */
[----:B---3--:R-:W3:Y:S02]  /*15c0*/  @!UP0 SYNCS.EXCH.64 URZ, [UR20+0xf000], UR8 ;  /* 0x00f00008143f85b2 */ /* 0x008ee40008000100 */
[----:B---3--:R-:W-:Y:S06]  /*15d0*/  BAR.SYNC.DEFER_BLOCKING 0x0 ;  /* 0x0000000000007b1d */ /* 0x008fec0000010000 */
[----:B------:R3:W4:Y:S02]  /*15e0*/  @!UP1 SYNCS.EXCH.64 URZ, [UR20+0xf008], UR10 ;  /* 0x00f0080a143f95b2 */ /* 0x0007240008000100 */
[----:B----4-:R-:W-:Y:S01]  /*15f0*/  BAR.SYNC.DEFER_BLOCKING 0x0 ;  /* 0x0000000000007b1d */ /* 0x010fe20000010000 */
[----:B---3--:R-:W-:-:S05]  /*1600*/  USHF.L.U32 UR11, UR23, 0x8, URZ ;  /* 0x00000008170b7899 */ /* 0x008fca000800063f */
[----:B------:R3:W4:Y:S01]  /*1610*/  @!UP2 SYNCS.EXCH.64 URZ, [UR20+0xf010], UR6 ;  /* 0x00f01006143fa5b2 */ /* 0x0007220008000100 */
[----:B------:R-:W-:Y:S06]  /*1620*/  @!P1 BRA `(.L_x_47) ;  /* 0x0000000400989947 */ /* 0x000fec0003800000 */
[----:B-1----:R-:W-:Y:S02]  /*1630*/  SHF.R.U32.HI R3, RZ, 0x5, R0 ;  /* 0x00000005ff037819 */ /* 0x002fe40000011600 */
[----:B------:R-:W-:Y:S02]  /*1640*/  CS2R R56, SRZ ;  /* 0x0000000000387805 */ /* 0x000fe4000001ff00 */
[----:B------:R-:W-:Y:S02]  /*1650*/  CS2R R58, SRZ ;  /* 0x00000000003a7805 */ /* 0x000fe4000001ff00 */
[----:B------:R-:W-:Y:S02]  /*1660*/  CS2R R60, SRZ ;  /* 0x00000000003c7805 */ /* 0x000fe4000001ff00 */
[----:B------:R-:W-:Y:S02]  /*1670*/  R2UR UR21, R3 ;  /* 0x00000000031572ca */ /* 0x000fe400000e0000 */
        /* <DEDUP_REMOVED lines=28> */
[----:B------:R-:W-:Y:S01]  /*1840*/  CS2R R54, SRZ ;  /* 0x0000000000367805 */ /* 0x000fe2000001ff00 */
[----:B------:R-:W-:Y:S01]  /*1850*/  UMOV UR5, URZ ;  /* 0x0000003f00057c82 */ /* 0x000fe20008000000 */
[----:B------:R-:W-:-:S05]  /*1860*/  UMOV UR10, URZ ;  /* 0x0000003f000a7c82 */ /* 0x000fca0008000000 */
.L_x_49:
[----:B----4-:R-:W-:Y:S01]  /*1870*/  BAR.SYNC.DEFER_BLOCKING 0x0 ;  /* 0x0000000000007b1d */ /* 0x010fe20000010000 */
[----:B------:R-:W-:Y:S01]  /*1880*/  ULEA UR18, UR5, UR20, 0x3 ;  /* 0x0000001405127291 */ /* 0x000fe2000f8e183f */
[----:B------:R-:W-:Y:S01]  /*1890*/  @!P2 IMAD.MOV.U32 R3, RZ, RZ, 0x5000 ;  /* 0x00005000ff03a424 */ /* 0x000fe200078e00ff */
[----:B------:R-:W-:Y:S01]  /*18a0*/  ELECT P0, URZ, PT ;  /* 0x00000000003f782f */ /* 0x000fe20003800000 */
[----:B------:R-:W-:-:S03]  /*18b0*/  ULEA UR8, UR5, UR20, 0xe ;  /* 0x0000001405087291 */ /* 0x000fc6000f8e703f */
[----:B------:R-:W-:Y:S02]  /*18c0*/  ISETP.LT.U32.AND P0, PT, R2, 0x20, P0 ;  /* 0x000000200200780c */ /* 0x000fe40000701070 */
[----:B------:R-:W-:Y:S01]  /*18d0*/  ELECT P1, URZ, PT ;  /* 0x00000000003f782f */ /* 0x000fe20003820000 */
[----:B------:R-:W-:-:S03]  /*18e0*/  ULEA UR12, UR5, UR20, 0xc ;  /* 0x00000014050c7291 */ /* 0x000fc6000f8e603f */
[----:B------:R-:W-:Y:S01]  /*18f0*/  ISETP.LT.U32.AND P1, PT, R2, 0x20, P1 ;  /* 0x000000200200780c */ /* 0x000fe20000f21070 */
[----:B------:R-:W-:Y:S01]  /*1900*/  UMOV UR14, UR10 ;  /* 0x0000000a000e7c82 */ /* 0x000fe20008000000 */
[----:B------:R-:W-:-:S05]  /*1910*/  UIADD3 UR12, UR12, 0xc000, URZ ;  /* 0x0000c0000c0c7890 */ /* 0x000fca000fffe03f */
[----:B------:R-:W-:Y:S01]  /*1920*/  VOTEU.ANY UP0, P0 ;  /* 0x00000000003f7886 */ /* 0x000fe20000000100 */
[----:B------:R-:W-:Y:S01]  /*1930*/  VOTEU.ANY UP2, P0 ;  /* 0x00000000003f7886 */ /* 0x000fe20000040100 */
[----:B------:R1:W-:Y:S01]  /*1940*/  @!P2 SYNCS.ARRIVE.TRANS64 RZ, [UR18+0xf000], R3 ;  /* 0x00f00003ffffa9a7 */ /* 0x0003e20008000012 */
[----:B------:R4:W-:Y:S06]  /*1950*/  MEMBAR.ALL.CTA ;  /* 0x0000000000007992 */ /* 0x0009ec0000008000 */
[----:B----4-:R-:W4:Y:S01]  /*1960*/  FENCE.VIEW.ASYNC.S ;  /* 0x00000000000073c6 */ /* 0x010f220000000000 */
[----:B------:R-:W-:Y:S01]  /*1970*/  @UP0 UIADD3 UR9, UR18, 0xf000, URZ ;  /* 0x0000f00012090890 */ /* 0x000fe2000fffe03f */
[----:B---3--:R-:W-:Y:S01]  /*1980*/  @UP0 UMOV UR6, UR28 ;  /* 0x0000001c00060c82 */ /* 0x008fe20008000000 */
[----:B------:R-:W-:Y:S01]  /*1990*/  @UP0 UMOV UR7, UR29 ;  /* 0x0000001d00070c82 */ /* 0x000fe20008000000 */
[----:B----4-:R-:W-:Y:S01]  /*19a0*/  VOTEU.ANY UP1, P1 ;  /* 0x00000000003f7886 */ /* 0x010fe20000820100 */
[----:B------:R-:W-:Y:S01]  /*19b0*/  VOTEU.ANY UP3, P1 ;  /* 0x00000000003f7886 */ /* 0x000fe20000860100 */
[----:B-1----:R-:W-:-:S03]  /*19c0*/  IMAD.U32 R3, RZ, RZ, UR4 ;  /* 0x00000004ff037e24 */ /* 0x002fc6000f8e00ff */
[----:B------:R-:W-:Y:S01]  /*19d0*/  @UP1 UIADD3 UR13, UR18, 0xf000, URZ ;  /* 0x0000f000120d1890 */ /* 0x000fe2000fffe03f */
[----:B------:R-:W-:Y:S01]  /*19e0*/  @UP1 UMOV UR16, UR30 ;  /* 0x0000001e00101c82 */ /* 0x000fe20008000000 */
[----:B------:R-:W-:Y:S01]  /*19f0*/  @UP1 UMOV UR17, UR31 ;  /* 0x0000001f00111c82 */ /* 0x000fe20008000000 */
[----:B------:R-:W-:Y:S01]  /*1a00*/  SHF.L.U32 R3, R3, 0x1f, RZ ;  /* 0x0000001f03037819 */ /* 0x000fe200000006ff */
[----:B------:R-:W-:Y:S06]  /*1a10*/  BAR.SYNC.DEFER_BLOCKING 0x0 ;  /* 0x0000000000007b1d */ /* 0x000fec0000010000 */
[----:B------:R1:W-:Y:S02]  /*1a20*/  @UP2 UTMALDG.2D [UR8], [UR6] ;  /* 0x00000008060025b4 */ /* 0x0003e40008008000 */
[----:B------:R-:W-:Y:S06]  /*1a30*/  BAR.SYNC.DEFER_BLOCKING 0x0 ;  /* 0x0000000000007b1d */ /* 0x000fec0000010000 */
[----:B------:R1:W-:Y:S02]  /*1a40*/  @UP3 UTMALDG.2D [UR12], [UR16] ;  /* 0x0000000c100035b4 */ /* 0x0003e40008008000 */
[----:B------:R-:W-:Y:S06]  /*1a50*/  BAR.SYNC.DEFER_BLOCKING 0x0 ;  /* 0x0000000000007b1d */ /* 0x000fec0000010000 */
[----:B------:R-:W3:Y:S02]  /*1a60*/  SYNCS.PHASECHK.TRANS64.TRYWAIT P0, [UR18+0xf000], R3 ;  /* 0x00f00003ff0075a7 */ /* 0x000ee40008000152 */
[----:B-1-3--:R-:W-:Y:S05]  /*1a70*/  @!P0 BRA `(.L_x_48) ;  /* 0x0000000400b88947 */ /* 0x00afea0003800000 */
.L_x_50:
[----:B------:R-:W-:Y:S01]  /*1a80*/  USHF.L.U32 UR6, UR21, 0x6, URZ ;  /* 0x0000000615067899 */ /* 0x000fe2000800063f */
[----:B------:R-:W-:Y:S02]  /*1a90*/  WARPGROUP.DEPBAR.LE gsb0, 0x0 ;  /* 0x00008000000079c5 */ /* 0x000fe40000010000 */
[----:B------:R-:W-:Y:S01]  /*1aa0*/  USHF.R.U32.HI UR7, URZ, 0x4, UR12 ;  /* 0x000000043f077899 */ /* 0x000fe2000801160c */
[----:B------:R-:W-:Y:S01]  /*1ab0*/  WARPGROUP.ARRIVE ;  /* 0x00000000000079c5 */ /* 0x000fe20000000000 */
[----:B------:R-:W-:Y:S01]  /*1ac0*/  ULOP3.LUT UR6, UR6, 0x100, URZ, 0xc0, !UPT ;  /* 0x0000010006067892 */ /* 0x000fe2000f8ec03f */
[----:B------:R-:W1:Y:S01]  /*1ad0*/  LDC R3, c[0x0][0x230] ;  /* 0x00008c00ff037b82 */ /* 0x000e620000000800 */
[----:B------:R-:W-:Y:S01]  /*1ae0*/  UMOV UR19, 0x80000020 ;  /* 0x8000002000137882 */ /* 0x000fe20000000000 */
[----:B------:R-:W-:Y:S01]  /*1af0*/  UMOV UR17, 0x80000020 ;  /* 0x8000002000117882 */ /* 0x000fe20000000000 */
[----:B------:R-:W-:Y:S02]  /*1b00*/  ULEA.HI UR8, UR8, UR6, URZ, 0x1c ;  /* 0x0000000608087291 */ /* 0x000fe4000f8fe03f */
[----:B------:R-:W-:-:S02]  /*1b10*/  USGXT.U32 UR6, UR7, 0xe ;  /* 0x0000000e0706789a */ /* 0x000fc40008000000 */
[----:B------:R-:W-:Y:S01]  /*1b20*/  ULOP3.LUT UR16, UR8, 0x3fff, URZ, 0xc0, !UPT ;  /* 0x00003fff08107892 */ /* 0x000fe2000f8ec03f */
[----:B------:R-:W-:Y:S01]  /*1b30*/  UMOV UR7, URZ ;  /* 0x0000003f00077c82 */ /* 0x000fe20008000000 */
[----:B------:R-:W-:Y:S02]  /*1b40*/  UMOV UR26, 0xfffffffe ;  /* 0xfffffffe001a7882 */ /* 0x000fe40000000000 */
[----:B------:R-:W-:Y:S01]  /*1b50*/  UIADD3 UR24, UP0, UR16, 0x2, URZ ;  /* 0x0000000210187890 */ /* 0x000fe2000ff1e03f */
[----:B------:R-:W-:Y:S01]  /*1b60*/  UMOV UR18, UR6 ;  /* 0x0000000600127c82 */ /* 0x000fe20008000000 */
[----:B------:R-:W-:Y:S02]  /*1b70*/  UMOV UR27, 0x7fffffdf ;  /* 0x7fffffdf001b7882 */ /* 0x000fe40000000000 */
[----:B------:R-:W-:Y:S01]  /*1b80*/  UIADD3.X UR25, UR7, -0x7fffffe0, URZ, UP0, !UPT ;  /* 0x8000002007197890 */ /* 0x000fe200087fe43f */
[----:B------:R-:W-:Y:S01]  /*1b90*/  HGMMA.64x64x16.F32.BF16 R56, gdesc[UR16], R56 ;  /* 0x00e00000103879f0 */ /* 0x000fe20008701838 */
[----:B------:R-:W-:Y:S01]  /*1ba0*/  UIADD3 UR10, UR10, 0x20, URZ ;  /* 0x000000200a0a7890 */ /* 0x000fe2000fffe03f */
[----:B------:R-:W-:Y:S01]  /*1bb0*/  UMOV UR7, URZ ;  /* 0x0000003f00077c82 */ /* 0x000fe20008000000 */
[----:B------:R-:W-:-:S02]  /*1bc0*/  UIADD3.64 UR16, UR24, 0x1fe, URZ ;  /* 0x000001fe18107897 */ /* 0x000fc4000fffe03f */
[----:B------:R-:W-:Y:S02]  /*1bd0*/  UIADD3.64 UR26, UR6, -UR26, URZ ;  /* 0x8000001a061a7297 */ /* 0x000fe4000fffe03f */
[----:B------:R-:W-:Y:S01]  /*1be0*/  UIADD3 UR5, UR5, 0x1, URZ ;  /* 0x0000000105057890 */ /* 0x000fe2000fffe03f */
[----:B-1----:R-:W-:-:S03]  /*1bf0*/  ISETP.LE.AND P0, PT, R3, UR10, PT ;  /* 0x0000000a03007c0c */ /* 0x002fc6000bf03270 */
[----:B------:R-:W-:-:S04]  /*1c00*/  UISETP.NE.U32.AND UP0, UPT, UR5, 0x3, UPT ;  /* 0x000000030500788c */ /* 0x000fc8000bf05070 */
[----:B------:R-:W-:Y:S02]  /*1c10*/  USEL UR6, URZ, 0x1, UP0 ;  /* 0x000000013f067887 */ /* 0x000fe40008000000 */
[----:B------:R-:W-:Y:S02]  /*1c20*/  USEL UR5, UR5, URZ, UP0 ;  /* 0x0000003f05057287 */ /* 0x000fe40008000000 */
[----:B------:R-:W-:Y:S01]  /*1c30*/  ULOP3.LUT UR4, UR4, UR6, URZ, 0x3c, !UPT ;  /* 0x0000000604047292 */ /* 0x000fe2000f8e3c3f */
[----:B------:R-:W-:Y:S01]  /*1c40*/  HGMMA.64x64x16.F32.BF16 R56, gdesc[UR24], R56 ;  /* 0x00e00000183879f0 */ /* 0x000fe20008701838 */
[----:B------:R-:W-:-:S03]  /*1c50*/  UIADD3.64 UR24, UR24, 0x200, URZ ;  /* 0x0000020018187897 */ /* 0x000fc6000fffe03f */
[----:B------:R-:W-:Y:S06]  /*1c60*/  HGMMA.64x64x16.F32.BF16 R24, gdesc[UR16], R24 ;  /* 0x00e00000101879f0 */ /* 0x000fec0008701818 */
[----:B------:R-:W-:Y:S01]  /*1c70*/  HGMMA.64x64x16.F32.BF16 R24, gdesc[UR24], R24, gsb0 ;  /* 0x00e00000181879f0 */ /* 0x000fe20008001818 */
[----:B------:R-:W-:Y:S05]  /*1c80*/  @!P0 BRA `(.L_x_49) ;  /* 0xfffffff800f88947 */ /* 0x000fea000383ffff */
.L_x_47:
[----:B------:R-:W-:Y:S02]  /*1c90*/  WARPGROUP.DEPBAR.LE gsb0, 0x0 ;  /* 0x00008000000079c5 */ /* 0x000fe40000010000 */
[----:B----4-:R-:W-:Y:S01]  /*1ca0*/  BAR.SYNC.DEFER_BLOCKING 0x0 ;  /* 0x0000000000007b1d */ /* 0x010fe20000010000 */
[C---:B-1----:R-:W-:Y:S01]  /*1cb0*/  IMAD.SHL.U32 R3, R0.reuse, 0x80, RZ ;  /* 0x0000008000037824 */ /* 0x042fe200078e00ff */
[----:B------:R-:W-:Y:S01]  /*1cc0*/  ELECT P0, URZ, PT ;  /* 0x00000000003f782f */ /* 0x000fe20003800000 */
[----:B------:R-:W-:Y:S01]  /*1cd0*/  IMAD.SHL.U32 R4, R0, 0x10, RZ ;  /* 0x0000001000047824 */ /* 0x000fe200078e00ff */
[----:B------:R-:W-:Y:S02]  /*1ce0*/  F2FP.BF16.F32.PACK_AB R56, R57, R56 ;  /* 0x000000383938723e */ /* 0x000fe400000010ff */
[----:B------:R-:W-:Y:S01]  /*1cf0*/  LOP3.LUT R3, R3, 0x780, RZ, 0xc0, !PT ;  /* 0x0000078003037812 */ /* 0x000fe200078ec0ff */
[----:B------:R-:W-:Y:S01]  /*1d00*/  UMOV UR21, UR15 ;  /* 0x0000000f00157c82 */ /* 0x000fe20008000000 */
[----:B------:R-:W-:Y:S01]  /*1d10*/  F2FP.BF16.F32.PACK_AB R57, R59, R58 ;  /* 0x0000003a3b39723e */ /* 0x000fe200000010ff */
[----:B------:R-:W-:Y:S01]  /*1d20*/  UMOV UR22, UR11 ;  /* 0x0000000b00167c82 */ /* 0x000fe20008000000 */
[----:B------:R-:W-:-:S02]  /*1d30*/  LOP3.LUT R3, R3, 0x70, R4, 0xf8, !PT ;  /* 0x0000007003037812 */ /* 0x000fc400078ef804 */
[----:B------:R-:W-:Y:S02]  /*1d40*/  F2FP.BF16.F32.PACK_AB R24, R25, R24 ;  /* 0x000000181918723e */ /* 0x000fe400000010ff */
[----:B------:R-:W-:Y:S01]  /*1d50*/  LOP3.LUT R3, R3, 0x10, R0, 0x78, !PT ;  /* 0x0000001003037812 */ /* 0x000fe200078e7800 */
[----:B------:R-:W-:Y:S01]  /*1d60*/  IMAD.SHL.U32 R0, R0, 0x40, RZ ;  /* 0x0000004000007824 */ /* 0x000fe200078e00ff */
[----:B------:R-:W-:Y:S02]  /*1d70*/  ISETP.LT.U32.AND P0, PT, R2, 0x20, P0 ;  /* 0x000000200200780c */ /* 0x000fe40000701070 */
[----:B------:R-:W-:Y:S02]  /*1d80*/  F2FP.BF16.F32.PACK_AB R58, R61, R60 ;  /* 0x0000003c3d3a723e */ /* 0x000fe400000010ff */
[----:B------:R-:W-:Y:S02]  /*1d90*/  LOP3.LUT R0, R3, 0x3800, R0, 0xf8, !PT ;  /* 0x0000380003007812 */ /* 0x000fe400078ef800 */
[----:B------:R-:W-:Y:S01]  /*1da0*/  F2FP.BF16.F32.PACK_AB R59, R63, R62 ;  /* 0x0000003e3f3b723e */ /* 0x000fe200000010ff */
[----:B------:R-:W1:Y:S02]  /*1db0*/  @!P2 SYNCS.CCTL.IV [UR20+0xf000] ;  /* 0x00f00000ff00a9b1 */ /* 0x000e640008000014 */
[----:B-1----:R-:W-:Y:S01]  /*1dc0*/  BAR.SYNC.DEFER_BLOCKING 0x0 ;  /* 0x0000000000007b1d */ /* 0x002fe20000010000 */
[C---:B------:R-:W-:Y:S01]  /*1dd0*/  LOP3.LUT R3, R0.reuse, 0x20, RZ, 0x3c, !PT ;  /* 0x0000002000037812 */ /* 0x040fe200078e3cff */
[C---:B------:R-:W-:Y:S01]  /*1de0*/  VIADD R2, R0.reuse, UR20 ;  /* 0x0000001400027c36 */ /* 0x040fe20008000000 */
[----:B------:R-:W-:-:S02]  /*1df0*/  LOP3.LUT R4, R0, 0x40, RZ, 0x3c, !PT ;  /* 0x0000004000047812 */ /* 0x000fc400078e3cff */
[----:B------:R-:W-:Y:S01]  /*1e00*/  F2FP.BF16.F32.PACK_AB R64, R65, R64 ;  /* 0x000000404140723e */ /* 0x000fe200000010ff */
[----:B------:R-:W-:Y:S01]  /*1e10*/  VIADD R3, R3, UR20 ;  /* 0x0000001403037c36 */ /* 0x000fe20008000000 */
[----:B------:R-:W-:Y:S01]  /*1e20*/  F2FP.BF16.F32.PACK_AB R25, R27, R26 ;  /* 0x0000001a1b19723e */ /* 0x000fe200000010ff */
[----:B------:R-:W-:Y:S01]  /*1e30*/  VIADD R4, R4, UR20 ;  /* 0x0000001404047c36 */ /* 0x000fe20008000000 */
[----:B------:R-:W-:Y:S01]  /*1e40*/  F2FP.BF16.F32.PACK_AB R65, R67, R66 ;  /* 0x000000424341723e */ /* 0x000fe200000010ff */
[----:B------:R-:W-:Y:S01]  /*1e50*/  VOTEU.ANY UP0, P0 ;  /* 0x00000000003f7886 */ /* 0x000fe20000000100 */
[----:B------:R-:W-:Y:S01]  /*1e60*/  F2FP.BF16.F32.PACK_AB R26, R29, R28 ;  /* 0x0000001c1d1a723e */ /* 0x000fe200000010ff */
[----:B------:R-:W-:Y:S01]  /*1e70*/  VOTEU.ANY UP1, P0 ;  /* 0x00000000003f7886 */ /* 0x000fe20000020100 */
[----:B------:R-:W-:Y:S02]  /*1e80*/  F2FP.BF16.F32.PACK_AB R27, R31, R30 ;  /* 0x0000001e1f1b723e */ /* 0x000fe400000010ff */
[----:B------:R-:W-:Y:S01]  /*1e90*/  F2FP.BF16.F32.PACK_AB R32, R33, R32 ;  /* 0x000000202120723e */ /* 0x000fe200000010ff */
[----:B---3--:R-:W-:Y:S01]  /*1ea0*/  @UP0 UMOV UR6, UR32 ;  /* 0x0000002000060c82 */ /* 0x008fe20008000000 */
[----:B------:R-:W-:Y:S01]  /*1eb0*/  LOP3.LUT R0, R0, 0x60, RZ, 0x3c, !PT ;  /* 0x0000006000007812 */ /* 0x000fe200078e3cff */
[----:B------:R-:W-:Y:S01]  /*1ec0*/  @UP0 UMOV UR7, UR33 ;  /* 0x0000002100070c82 */ /* 0x000fe20008000000 */
[----:B------:R-:W-:-:S02]  /*1ed0*/  F2FP.BF16.F32.PACK_AB R66, R69, R68 ;  /* 0x000000444542723e */ /* 0x000fc400000010ff */
[----:B------:R-:W-:Y:S01]  /*1ee0*/  F2FP.BF16.F32.PACK_AB R67, R71, R70 ;  /* 0x000000464743723e */ /* 0x000fe200000010ff */
[----:B------:R-:W-:Y:S01]  /*1ef0*/  VIADD R0, R0, UR20 ;  /* 0x0000001400007c36 */ /* 0x000fe20008000000 */
[----:B------:R-:W-:Y:S01]  /*1f00*/  F2FP.BF16.F32.PACK_AB R72, R73, R72 ;  /* 0x000000484948723e */ /* 0x000fe200000010ff */
[----:B------:R-:W1:Y:S02]  /*1f10*/  @!P2 SYNCS.CCTL.IV [UR20+0xf008] ;  /* 0x00f00800ff00a9b1 */ /* 0x000e640008000014 */
[----:B-1----:R-:W-:Y:S01]  /*1f20*/  BAR.SYNC.DEFER_BLOCKING 0x0 ;  /* 0x0000000000007b1d */ /* 0x002fe20000010000 */
[----:B------:R-:W-:Y:S02]  /*1f30*/  F2FP.BF16.F32.PACK_AB R33, R35, R34 ;  /* 0x000000222321723e */ /* 0x000fe400000010ff */
[----:B------:R-:W-:Y:S02]  /*1f40*/  F2FP.BF16.F32.PACK_AB R73, R75, R74 ;  /* 0x0000004a4b49723e */ /* 0x000fe400000010ff */
[----:B------:R-:W-:-:S02]  /*1f50*/  F2FP.BF16.F32.PACK_AB R34, R37, R36 ;  /* 0x000000242522723e */ /* 0x000fc400000010ff */
[----:B------:R-:W-:Y:S02]  /*1f60*/  F2FP.BF16.F32.PACK_AB R35, R39, R38 ;  /* 0x000000262723723e */ /* 0x000fe400000010ff */
[----:B------:R-:W-:Y:S02]  /*1f70*/  F2FP.BF16.F32.PACK_AB R40, R41, R40 ;  /* 0x000000282928723e */ /* 0x000fe400000010ff */
[----:B------:R-:W-:Y:S02]  /*1f80*/  F2FP.BF16.F32.PACK_AB R74, R77, R76 ;  /* 0x0000004c4d4a723e */ /* 0x000fe400000010ff */
[----:B------:R-:W-:Y:S02]  /*1f90*/  F2FP.BF16.F32.PACK_AB R75, R79, R78 ;  /* 0x0000004e4f4b723e */ /* 0x000fe400000010ff */
[----:B------:R-:W-:Y:S02]  /*1fa0*/  F2FP.BF16.F32.PACK_AB R80, R81, R80 ;  /* 0x000000505150723e */ /* 0x000fe400000010ff */
[----:B------:R-:W-:-:S02]  /*1fb0*/  F2FP.BF16.F32.PACK_AB R41, R43, R42 ;  /* 0x0000002a2b29723e */ /* 0x000fc400000010ff */
[----:B------:R-:W-:Y:S02]  /*1fc0*/  F2FP.BF16.F32.PACK_AB R81, R83, R82 ;  /* 0x000000525351723e */ /* 0x000fe400000010ff */
[----:B------:R-:W-:Y:S02]  /*1fd0*/  F2FP.BF16.F32.PACK_AB R42, R45, R44 ;  /* 0x0000002c2d2a723e */ /* 0x000fe400000010ff */
[----:B------:R-:W-:Y:S01]  /*1fe0*/  F2FP.BF16.F32.PACK_AB R43, R47, R46 ;  /* 0x0000002e2f2b723e */ /* 0x000fe200000010ff */
[----:B------:R-:W1:Y:S01]  /*1ff0*/  @!P2 SYNCS.CCTL.IV [UR20+0xf010] ;  /* 0x00f01000ff00a9b1 */ /* 0x000e620008000014 */
[----:B------:R-:W-:Y:S01]  /*2000*/  F2FP.BF16.F32.PACK_AB R48, R49, R48 ;  /* 0x000000303130723e */ /* 0x000fe200000010ff */
[----:B-1----:R-:W-:Y:S01]  /*2010*/  STSM.16.M88.4 [R2], R56 ;  /* 0x0000003802007844 */ /* 0x002fe20000000200 */
[----:B------:R-:W-:Y:S02]  /*2020*/  F2FP.BF16.F32.PACK_AB R82, R85, R84 ;  /* 0x000000545552723e */ /* 0x000fe400000010ff */
[----:B------:R-:W-:Y:S01]  /*2030*/  F2FP.BF16.F32.PACK_AB R83, R87, R86 ;  /* 0x000000565753723e */ /* 0x000fe200000010ff */
[----:B------:R-:W-:Y:S01]  /*2040*/  STSM.16.M88.4 [R2+0x4000], R24 ;  /* 0x0040001802007844 */ /* 0x000fe20000000200 */
[----:B------:R-:W-:-:S02]  /*2050*/  F2FP.BF16.F32.PACK_AB R49, R51, R50 ;  /* 0x000000323331723e */ /* 0x000fc400000010ff */
[----:B------:R-:W-:Y:S01]  /*2060*/  F2FP.BF16.F32.PACK_AB R50, R53, R52 ;  /* 0x000000343532723e */ /* 0x000fe200000010ff */
[----:B------:R-:W-:Y:S01]  /*2070*/  STSM.16.M88.4 [R3], R64 ;  /* 0x0000004003007844 */ /* 0x000fe20000000200 */
[----:B------:R-:W-:-:S03]  /*2080*/  F2FP.BF16.F32.PACK_AB R51, R55, R54 ;  /* 0x000000363733723e */ /* 0x000fc600000010ff */
[----:B------:R-:W-:Y:S04]  /*2090*/  STSM.16.M88.4 [R3+0x4000], R32 ;  /* 0x0040002003007844 */ /* 0x000fe80000000200 */
[----:B------:R-:W-:Y:S04]  /*20a0*/  STSM.16.M88.4 [R4], R72 ;  /* 0x0000004804007844 */ /* 0x000fe80000000200 */
[----:B------:R-:W-:Y:S04]  /*20b0*/  STSM.16.M88.4 [R4+0x4000], R40 ;  /* 0x0040002804007844 */ /* 0x000fe80000000200 */
[----:B------:R-:W-:Y:S04]  /*20c0*/  STSM.16.M88.4 [R0], R80 ;  /* 0x0000005000007844 */ /* 0x000fe80000000200 */
[----:B------:R-:W-:Y:S01]  /*20d0*/  STSM.16.M88.4 [R0+0x4000], R48 ;  /* 0x0040003000007844 */ /* 0x000fe20000000200 */
[----:B------:R1:W-:Y:S06]  /*20e0*/  MEMBAR.ALL.CTA ;  /* 0x0000000000007992 */ /* 0x0003ec0000008000 */
[----:B-1----:R-:W1:Y:S02]  /*20f0*/  FENCE.VIEW.ASYNC.S ;  /* 0x00000000000073c6 */ /* 0x002e640000000000 */
[----:B-1----:R-:W-:Y:S06]  /*2100*/  BAR.SYNC.DEFER_BLOCKING 0x0 ;  /* 0x0000000000007b1d */ /* 0x002fec0000010000 */
[----:B------:R1:W-:Y:S01]  /*2110*/  @UP1 UTMASTG.2D [UR20], [UR6] ;  /* 0x00000014060013b5 */ /* 0x0003e20008008000 */
[----:B------:R0:W-:Y:S01]  /*2120*/  UTMACMDFLUSH ;  /* 0x00000000000079b7 */ /* 0x0001e20000000000 */
[----:B------:R-:W-:-:S04]  /*2130*/  DEPBAR.LE SB0, 0x0 ;  /* 0x000080000000791a */ /* 0x000fc80000000000 */
[----:B------:R-:W-:Y:S06]  /*2140*/  BAR.SYNC.DEFER_BLOCKING 0x0 ;  /* 0x0000000000007b1d */ /* 0x000fec0000010000 */
[----:B-1----:R-:W-:Y:S05]  /*2150*/  EXIT ;  /* 0x000000000000794d */ /* 0x002fea0003800000 */
.L_x_48:
[----:B------:R-:W1:Y:S02]  /*2160*/  SYNCS.PHASECHK.TRANS64.TRYWAIT P0, [UR18+0xf000], R3 ;  /* 0x00f00003ff0075a7 */ /* 0x000e640008000152 */
[----:B-1----:R-:W-:Y:S05]  /*2170*/  @!P0 BRA `(.L_x_48) ;  /* 0xfffffffc00f88947 */ /* 0x002fea000383ffff */
[----:B------:R-:W-:Y:S05]  /*2180*/  BRA `(.L_x_50) ;  /* 0xfffffff8003c7947 */ /* 0x000fea000383ffff */
.L_x_51:
[----:B------:R-:W-:-:S00]  /*2190*/  BRA `(.L_x_51) ;  /* 0xfffffffc00fc7947 */ /* 0x000fc0000383ffff */
[----:B------:R-:W-:-:S00]  /*21a0*/  NOP ;  /* 0x0000000000007918 */ /* 0x000fc00000000000 */
        /* <DEDUP_REMOVED lines=13> */
.L_x_52:


//--------------------- .nv.shared.gluon_wgmma    --------------------------
	.section	.nv.shared.gluon_wgmma,"aw",@nobits
	.sectionflags	@""
	.align	16
	.zero		1024


//--------------------- .nv.shared.reserved.0     --------------------------
	.section	.nv.shared.reserved.0,"aw",@nobits
	.weak		__nv_reservedSMEM_offset_0_alias
	.size		__nv_reservedSMEM_offset_0_alias, 0, 0
	.other		__nv_reservedSMEM_offset_0_alias,@"STO_CUDA_RESERVED_SHARED STV_DEFAULT"
__nv_reservedSMEM_offset_0_alias:
	.zero		0


//--------------------- .nv.constant0.gluon_wgmma --------------------------
	.section	.nv.constant0.gluon_wgmma,"a",@progbits
	.sectionflags	@""
	.align	4
.nv.constant0.gluon_wgmma:
	.zero		608


//--------------------- SYMBOLS --------------------------

	.type		.nv.reservedSmem.offset0,@object
	.size		.nv.reservedSmem.offset0,0x4
